# CuTe-DSL kernel — source=fa4 family=fa4_fwd_sm100
# config = {"dtype": "BFloat16", "causal": true, "use_2cta": false, "q_stage": 1, "head_dim": 192, "head_dim_v": 192}


// ===== COMPILED SASS (sm_100a) =====

	.target	sm_100a

	.elftype	@"ET_EXEC"


//--------------------- .note.nv.tkinfo           --------------------------
	.section	.note.nv.tkinfo,"",@"SHT_NOTE"
	.sectionflags	@"SHF_NOTE_NV_TKINFO"
	.tkinfo
        /*0018*/ 	.word	0x00000081
        /*0030*/ 	.string	""
        /*0030*/ 	.string	"ptxas"
        /*0030*/ 	.string	"Cuda compilation tools, release 12.9, V12.9.83"
        /*0030*/ 	.string	"Build system must define TOOLS_VERSION_EXTENDED"
        /*0030*/ 	.string	"-O 3 -arch sm_100a "



//--------------------- .note.nv.cuver            --------------------------
	.section	.note.nv.cuver,"",@"SHT_NOTE"
	.sectionflags	@"SHF_NOTE_NV_CUVER"
        /*0018*/ 	.short	0x0001
        /*001a*/ 	.short	0x0064
        /*001c*/ 	.short	0x0001
        /*001e*/ 	.short	0x0000
        /*0020*/ 	.short	0x0001
        /*0022*/ 	.short	0x0000


//--------------------- .nv.info                  --------------------------
	.section	.nv.info,"",@"SHT_CUDA_INFO"
	.align	4


	//----- nvinfo : EIATTR_REGCOUNT
	.align		4
        /*0000*/ 	.byte	0x04, 0x2f
        /*0002*/ 	.short	(.L_4 - .L_3)
	.align		4
.L_3:
        /*0004*/ 	.word	index@(kernel_cutlass_kernel_flash_attncuteflash_fwd_sm100FlashAttentionForwardSm100_object_at__tensor0000o19211101213_tensor0000o19211101213_tensor0000o19210111213_tensor0000o19211101213_tensor_0)
        /*0008*/ 	.word	0x00000080


	//----- nvinfo : EIATTR_FRAME_SIZE
	.align		4
.L_4:
        /*000c*/ 	.byte	0x04, 0x11
        /*000e*/ 	.short	(.L_6 - .L_5)
	.align		4
.L_5:
        /*0010*/ 	.word	index@($__internal_2_$__cuda_sm10x_tcgen05_guardrail_trap_unallocated_columns_being_dealloced)
        /*0014*/ 	.word	0x00000000


	//----- nvinfo : EIATTR_FRAME_SIZE
	.align		4
.L_6:
        /*0018*/ 	.byte	0x04, 0x11
        /*001a*/ 	.short	(.L_8 - .L_7)
	.align		4
.L_7:
        /*001c*/ 	.word	index@($__internal_1_$__cuda_sm10x_tcgen05_guardrail_trap_phase_invalid_during_alloc)
        /*0020*/ 	.word	0x00000000


	//----- nvinfo : EIATTR_FRAME_SIZE
	.align		4
.L_8:
        /*0024*/ 	.byte	0x04, 0x11
        /*0026*/ 	.short	(.L_10 - .L_9)
	.align		4
.L_9:
        /*0028*/ 	.word	index@($__internal_0_$__cuda_sm10x_tcgen05_guardrail_trap_col_being_dealloced_not_returned_by_alloc)
        /*002c*/ 	.word	0x00000000


	//----- nvinfo : EIATTR_FRAME_SIZE
	.align		4
.L_10:
        /*0030*/ 	.byte	0x04, 0x11
        /*0032*/ 	.short	(.L_12 - .L_11)
	.align		4
.L_11:
        /*0034*/ 	.word	index@(kernel_cutlass_kernel_flash_attncuteflash_fwd_sm100FlashAttentionForwardSm100_object_at__tensor0000o19211101213_tensor0000o19211101213_tensor0000o19210111213_tensor0000o19211101213_tensor_0)
        /*0038*/ 	.word	0x00000000


	//----- nvinfo : EIATTR_MIN_STACK_SIZE
	.align		4
.L_12:
        /*003c*/ 	.byte	0x04, 0x12
        /*003e*/ 	.short	(.L_14 - .L_13)
	.align		4
.L_13:
        /*0040*/ 	.word	index@(kernel_cutlass_kernel_flash_attncuteflash_fwd_sm100FlashAttentionForwardSm100_object_at__tensor0000o19211101213_tensor0000o19211101213_tensor0000o19210111213_tensor0000o19211101213_tensor_0)
        /*0044*/ 	.word	0x00000000
.L_14:


//--------------------- .nv.info.kernel_cutlass_kernel_flash_attncuteflash_fwd_sm100FlashAttentionForwardSm100_object_at__tensor0000o19211101213_tensor0000o19211101213_tensor0000o19210111213_tensor0000o19211101213_tensor_0 --------------------------
	.section	.nv.info.kernel_cutlass_kernel_flash_attncuteflash_fwd_sm100FlashAttentionForwardSm100_object_at__tensor0000o19211101213_tensor0000o19211101213_tensor0000o19210111213_tensor0000o19211101213_tensor_0,"",@"SHT_CUDA_INFO"
	.sectionflags	@""
	.align	4


	//----- nvinfo : EIATTR_CUDA_API_VERSION
	.align		4
        /*0000*/ 	.byte	0x04, 0x37
        /*0002*/ 	.short	(.L_16 - .L_15)
.L_15:
        /*0004*/ 	.word	0x00000081


	//----- nvinfo : EIATTR_KPARAM_INFO
	.align		4
.L_16:
        /*0008*/ 	.byte	0x04, 0x17
        /*000a*/ 	.short	(.L_18 - .L_17)
.L_17:
        /*000c*/ 	.word	0x00000000
        /*0010*/ 	.short	0x0018
        /*0012*/ 	.short	0x02e4
        /*0014*/ 	.byte	0x00, 0xf0, 0x11, 0x00


	//----- nvinfo : EIATTR_KPARAM_INFO
	.align		4
.L_18:
        /*0018*/ 	.byte	0x04, 0x17
        /*001a*/ 	.short	(.L_20 - .L_19)
.L_19:
        /*001c*/ 	.word	0x00000000
        /*0020*/ 	.short	0x0017
        /*0022*/ 	.short	0x02d8
        /*0024*/ 	.byte	0x00, 0xf0, 0x31, 0x00


	//----- nvinfo : EIATTR_KPARAM_INFO
	.align		4
.L_20:
        /*0028*/ 	.byte	0x04, 0x17
        /*002a*/ 	.short	(.L_22 - .L_21)
.L_21:
        /*002c*/ 	.word	0x00000000
        /*0030*/ 	.short	0x0016
        /*0032*/ 	.short	0x02d4
        /*0034*/ 	.byte	0x00, 0xf0, 0x11, 0x00


	//----- nvinfo : EIATTR_KPARAM_INFO
	.align		4
.L_22:
        /*0038*/ 	.byte	0x04, 0x17
        /*003a*/ 	.short	(.L_24 - .L_23)
.L_23:
        /*003c*/ 	.word	0x00000000
        /*0040*/ 	.short	0x0015
        /*0042*/ 	.short	0x02c8
        /*0044*/ 	.byte	0x00, 0xf0, 0x31, 0x00


	//----- nvinfo : EIATTR_KPARAM_INFO
	.align		4
.L_24:
        /*0048*/ 	.byte	0x04, 0x17
        /*004a*/ 	.short	(.L_26 - .L_25)
.L_25:
        /*004c*/ 	.word	0x00000000
        /*0050*/ 	.short	0x0014
        /*0052*/ 	.short	0x02bc
        /*0054*/ 	.byte	0x00, 0xf0, 0x31, 0x00


	//----- nvinfo : EIATTR_KPARAM_INFO
	.align		4
.L_26:
        /*0058*/ 	.byte	0x04, 0x17
        /*005a*/ 	.short	(.L_28 - .L_27)
.L_27:
        /*005c*/ 	.word	0x00000000
        /*0060*/ 	.short	0x0013
        /*0062*/ 	.short	0x02b0
        /*0064*/ 	.byte	0x00, 0xf0, 0x31, 0x00


	//----- nvinfo : EIATTR_KPARAM_INFO
	.align		4
.L_28:
        /*0068*/ 	.byte	0x04, 0x17
        /*006a*/ 	.short	(.L_30 - .L_29)
.L_29:
        /*006c*/ 	.word	0x00000000
        /*0070*/ 	.short	0x0012
        /*0072*/ 	.short	0x02a4
        /*0074*/ 	.byte	0x00, 0xf0, 0x31, 0x00


	//----- nvinfo : EIATTR_KPARAM_INFO
	.align		4
.L_30:
        /*0078*/ 	.byte	0x04, 0x17
        /*007a*/ 	.short	(.L_32 - .L_31)
.L_31:
        /*007c*/ 	.word	0x00000000
        /*0080*/ 	.short	0x0011
        /*0082*/ 	.short	0x02a0
        /*0084*/ 	.byte	0x00, 0xf0, 0x11, 0x00


	//----- nvinfo : EIATTR_KPARAM_INFO
	.align		4
.L_32:
        /*0088*/ 	.byte	0x04, 0x17
        /*008a*/ 	.short	(.L_34 - .L_33)
.L_33:
        /*008c*/ 	.word	0x00000000
        /*0090*/ 	.short	0x0010
        /*0092*/ 	.short	0x029c
        /*0094*/ 	.byte	0x00, 0xf0, 0x11, 0x00


	//----- nvinfo : EIATTR_KPARAM_INFO
	.align		4
.L_34:
        /*0098*/ 	.byte	0x04, 0x17
        /*009a*/ 	.short	(.L_36 - .L_35)
.L_35:
        /*009c*/ 	.word	0x00000000
        /*00a0*/ 	.short	0x000f
        /*00a2*/ 	.short	0x0298
        /*00a4*/ 	.byte	0x00, 0xf0, 0x11, 0x00


	//----- nvinfo : EIATTR_KPARAM_INFO
	.align		4
.L_36:
        /*00a8*/ 	.byte	0x04, 0x17
        /*00aa*/ 	.short	(.L_38 - .L_37)
.L_37:
        /*00ac*/ 	.word	0x00000000
        /*00b0*/ 	.short	0x000e
        /*00b2*/ 	.short	0x0294
        /*00b4*/ 	.byte	0x00, 0xf0, 0x11, 0x00


	//----- nvinfo : EIATTR_KPARAM_INFO
	.align		4
.L_38:
        /*00b8*/ 	.byte	0x04, 0x17
        /*00ba*/ 	.short	(.L_40 - .L_39)
.L_39:
        /*00bc*/ 	.word	0x00000000
        /*00c0*/ 	.short	0x000d
        /*00c2*/ 	.short	0x0290
        /*00c4*/ 	.byte	0x00, 0xf0, 0x11, 0x00


	//----- nvinfo : EIATTR_KPARAM_INFO
	.align		4
.L_40:
        /*00c8*/ 	.byte	0x04, 0x17
        /*00ca*/ 	.short	(.L_42 - .L_41)
.L_41:
        /*00cc*/ 	.word	0x00000000
        /*00d0*/ 	.short	0x000c
        /*00d2*/ 	.short	0x028c
        /*00d4*/ 	.byte	0x00, 0xf0, 0x11, 0x00


	//----- nvinfo : EIATTR_KPARAM_INFO
	.align		4
.L_42:
        /*00d8*/ 	.byte	0x04, 0x17
        /*00da*/ 	.short	(.L_44 - .L_43)
.L_43:
        /*00dc*/ 	.word	0x00000000
        /*00e0*/ 	.short	0x000b
        /*00e2*/ 	.short	0x0287
        /*00e4*/ 	.byte	0x00, 0xf0, 0x0d, 0x00


	//----- nvinfo : EIATTR_KPARAM_INFO
	.align		4
.L_44:
        /*00e8*/ 	.byte	0x04, 0x17
        /*00ea*/ 	.short	(.L_46 - .L_45)
.L_45:
        /*00ec*/ 	.word	0x00000000
        /*00f0*/ 	.short	0x000a
        /*00f2*/ 	.short	0x0284
        /*00f4*/ 	.byte	0x00, 0xf0, 0x0d, 0x00


	//----- nvinfo : EIATTR_KPARAM_INFO
	.align		4
.L_46:
        /*00f8*/ 	.byte	0x04, 0x17
        /*00fa*/ 	.short	(.L_48 - .L_47)
.L_47:
        /*00fc*/ 	.word	0x00000000
        /*0100*/ 	.short	0x0009
        /*0102*/ 	.short	0x0280
        /*0104*/ 	.byte	0x00, 0xf0, 0x11, 0x00


	//----- nvinfo : EIATTR_KPARAM_INFO
	.align		4
.L_48:
        /*0108*/ 	.byte	0x04, 0x17
        /*010a*/ 	.short	(.L_50 - .L_49)
.L_49:
        /*010c*/ 	.word	0x00000000
        /*0110*/ 	.short	0x0008
        /*0112*/ 	.short	0x0200
        /*0114*/ 	.byte	0x00, 0xf0, 0x01, 0x02


	//----- nvinfo : EIATTR_KPARAM_INFO
	.align		4
.L_50:
        /*0118*/ 	.byte	0x04, 0x17
        /*011a*/ 	.short	(.L_52 - .L_51)
.L_51:
        /*011c*/ 	.word	0x00000000
        /*0120*/ 	.short	0x0007
        /*0122*/ 	.short	0x0180
        /*0124*/ 	.byte	0x00, 0xf0, 0x01, 0x02


	//----- nvinfo : EIATTR_KPARAM_INFO
	.align		4
.L_52:
        /*0128*/ 	.byte	0x04, 0x17
        /*012a*/ 	.short	(.L_54 - .L_53)
.L_53:
        /*012c*/ 	.word	0x00000000
        /*0130*/ 	.short	0x0006
        /*0132*/ 	.short	0x0100
        /*0134*/ 	.byte	0x00, 0xf0, 0x01, 0x02


	//----- nvinfo : EIATTR_KPARAM_INFO
	.align		4
.L_54:
        /*0138*/ 	.byte	0x04, 0x17
        /*013a*/ 	.short	(.L_56 - .L_55)
.L_55:
        /*013c*/ 	.word	0x00000000
        /*0140*/ 	.short	0x0005
        /*0142*/ 	.short	0x0080
        /*0144*/ 	.byte	0x00, 0xf0, 0x01, 0x02


	//----- nvinfo : EIATTR_KPARAM_INFO
	.align		4
.L_56:
        /*0148*/ 	.byte	0x04, 0x17
        /*014a*/ 	.short	(.L_58 - .L_57)
.L_57:
        /*014c*/ 	.word	0x00000000
        /*0150*/ 	.short	0x0004
        /*0152*/ 	.short	0x0030
        /*0154*/ 	.byte	0x00, 0xf0, 0xa1, 0x00


	//----- nvinfo : EIATTR_KPARAM_INFO
	.align		4
.L_58:
        /*0158*/ 	.byte	0x04, 0x17
        /*015a*/ 	.short	(.L_60 - .L_59)
.L_59:
        /*015c*/ 	.word	0x00000000
        /*0160*/ 	.short	0x0003
        /*0162*/ 	.short	0x0024
        /*0164*/ 	.byte	0x00, 0xf0, 0x31, 0x00


	//----- nvinfo : EIATTR_KPARAM_INFO
	.align		4
.L_60:
        /*0168*/ 	.byte	0x04, 0x17
        /*016a*/ 	.short	(.L_62 - .L_61)
.L_61:
        /*016c*/ 	.word	0x00000000
        /*0170*/ 	.short	0x0002
        /*0172*/ 	.short	0x0018
        /*0174*/ 	.byte	0x00, 0xf0, 0x31, 0x00


	//----- nvinfo : EIATTR_KPARAM_INFO
	.align		4
.L_62:
        /*0178*/ 	.byte	0x04, 0x17
        /*017a*/ 	.short	(.L_64 - .L_63)
.L_63:
        /*017c*/ 	.word	0x00000000
        /*0180*/ 	.short	0x0001
        /*0182*/ 	.short	0x000c
        /*0184*/ 	.byte	0x00, 0xf0, 0x31, 0x00


	//----- nvinfo : EIATTR_KPARAM_INFO
	.align		4
.L_64:
        /*0188*/ 	.byte	0x04, 0x17
        /*018a*/ 	.short	(.L_66 - .L_65)
.L_65:
        /*018c*/ 	.word	0x00000000
        /*0190*/ 	.short	0x0000
        /*0192*/ 	.short	0x0000
        /*0194*/ 	.byte	0x00, 0xf0, 0x31, 0x00


	//----- nvinfo : EIATTR_AT_ENTRY_FRAGMENTS
	.align		4
.L_66:
        /*0198*/ 	.byte	0x04, 0x4f
        /*019a*/ 	.short	(.L_68 - .L_67)


	//   ....[0]....
.L_67:
        /*019c*/ 	.word	0x00000004


	//----- nvinfo : EIATTR_RESERVED_SMEM_USED
	.align		4
.L_68:
        /*01a0*/ 	.byte	0x01, 0x41
	.zero		2


	//----- nvinfo : EIATTR_SPARSE_MMA_MASK
	.align		4
        /*01a4*/ 	.byte	0x03, 0x50
        /*01a6*/ 	.short	0x0000


	//----- nvinfo : EIATTR_TCGEN05_1CTA_USED
	.align		4
        /*01a8*/ 	.byte	0x01, 0x51
	.zero		2


	//----- nvinfo : EIATTR_MAXREG_COUNT
	.align		4
        /*01ac*/ 	.byte	0x03, 0x1b
        /*01ae*/ 	.short	0x0080


	//----- nvinfo : EIATTR_NUM_BARRIERS
	.align		4
        /*01b0*/ 	.byte	0x02, 0x4c
        /*01b2*/ 	.byte	0x10
	.zero		1


	//----- nvinfo : EIATTR_INT_WARP_WIDE_INSTR_OFFSETS
	.align		4
        /*01b4*/ 	.byte	0x04, 0x31
        /*01b6*/ 	.short	(.L_70 - .L_69)


	//   ....[0]....
.L_69:
        /*01b8*/ 	.word	0x00002d00


	//   ....[1]....
        /*01bc*/ 	.word	0x00002d30


	//----- nvinfo : EIATTR_COOP_GROUP_MASK_REGIDS
	.align		4
.L_70:
        /*01c0*/ 	.byte	0x04, 0x29
        /*01c2*/ 	.short	(.L_72 - .L_71)


	//   ....[0]....
.L_71:
        /*01c4*/ 	.word	0xffffffff


	//   ....[1]....
        /*01c8*/ 	.word	0xffffffff


	//   ....[2]....
        /*01cc*/ 	.word	0xffffffff


	//   ....[3]....
        /*01d0*/ 	.word	0xffffffff


	//   ....[4]....
        /*01d4*/ 	.word	0xffffffff


	//   ....[5]....
        /*01d8*/ 	.word	0xffffffff


	//   ....[6]....
        /*01dc*/ 	.word	0xffffffff


	//   ....[7]....
        /*01e0*/ 	.word	0xffffffff


	//   ....[8]....
        /*01e4*/ 	.word	0xffffffff


	//----- nvinfo : EIATTR_COOP_GROUP_INSTR_OFFSETS
	.align		4
.L_72:
        /*01e8*/ 	.byte	0x04, 0x28
        /*01ea*/ 	.short	(.L_74 - .L_73)


	//   ....[0]....
.L_73:
        /*01ec*/ 	.word	0x00000c10


	//   ....[1]....
        /*01f0*/ 	.word	0x00000ed0


	//   ....[2]....
        /*01f4*/ 	.word	0x000010b0


	//   ....[3]....
        /*01f8*/ 	.word	0x00002c10


	//   ....[4]....
        /*01fc*/ 	.word	0x00002de0


	//   ....[5]....
        /*0200*/ 	.word	0x00006dc0


	//   ....[6]....
        /*0204*/ 	.word	0x00009160


	//   ....[7]....
        /*0208*/ 	.word	0x0000b030


	//   ....[8]....
        /*020c*/ 	.word	0x0000bd60


	//----- nvinfo : EIATTR_REG_RECONFIG
	.align		4
.L_74:
        /*0210*/ 	.byte	0x01, 0x54
	.zero		2


	//----- nvinfo : EIATTR_VRC_CTA_INIT_COUNT
	.align		4
        /*0214*/ 	.byte	0x02, 0x4a
        /*0216*/ 	.byte	0x80
	.zero		1


	//----- nvinfo : EIATTR_MBARRIER_INSTR_OFFSETS
	.align		4
        /*0218*/ 	.byte	0x04, 0x39
        /*021a*/ 	.short	(.L_76 - .L_75)


	//   ....[0]....
.L_75:
        /*021c*/ 	.word	0x000002c0
        /*0220*/ 	.word	0x000000ff
        /*0224*/ 	.word	0x00000000
        /*0228*/ 	.short	0x0100
        /*022a*/ 	.byte	0x04
	.zero		1


	//   ....[1]....
        /*022c*/ 	.word	0x000002d0
        /*0230*/ 	.word	0x000000ff
        /*0234*/ 	.word	0x00000008
        /*0238*/ 	.short	0x0100
        /*023a*/ 	.byte	0x04
	.zero		1


	//   ....[2]....
        /*023c*/ 	.word	0x000002e0
        /*0240*/ 	.word	0x000000ff
        /*0244*/ 	.word	0x00000010
        /*0248*/ 	.short	0x0100
        /*024a*/ 	.byte	0x04
	.zero		1


	//   ....[3]....
        /*024c*/ 	.word	0x000002f0
        /*0250*/ 	.word	0x000000ff
        /*0254*/ 	.word	0x00000018
        /*0258*/ 	.short	0x0100
        /*025a*/ 	.byte	0x04
	.zero		1


	//   ....[4]....
        /*025c*/ 	.word	0x00000300
        /*0260*/ 	.word	0x000000ff
        /*0264*/ 	.word	0x00000020
        /*0268*/ 	.short	0x0100
        /*026a*/ 	.byte	0x04
	.zero		1


	//   ....[5]....
        /*026c*/ 	.word	0x00000310
        /*0270*/ 	.word	0x000000ff
        /*0274*/ 	.word	0x00000028
        /*0278*/ 	.short	0x0100
        /*027a*/ 	.byte	0x04
	.zero		1


	//   ....[6]....
        /*027c*/ 	.word	0x00000320
        /*0280*/ 	.word	0x000000ff
        /*0284*/ 	.word	0x00000030
        /*0288*/ 	.short	0x0100
        /*028a*/ 	.byte	0x04
	.zero		1


	//   ....[7]....
        /*028c*/ 	.word	0x00000330
        /*0290*/ 	.word	0x000000ff
        /*0294*/ 	.word	0x00000038
        /*0298*/ 	.short	0x0100
        /*029a*/ 	.byte	0x04
	.zero		1


	//   ....[8]....
        /*029c*/ 	.word	0x00000340
        /*02a0*/ 	.word	0x000000ff
        /*02a4*/ 	.word	0x00000040
        /*02a8*/ 	.short	0x0100
        /*02aa*/ 	.byte	0x04
	.zero		1


	//   ....[9]....
        /*02ac*/ 	.word	0x00000350
        /*02b0*/ 	.word	0x000000ff
        /*02b4*/ 	.word	0x00000048
        /*02b8*/ 	.short	0x0100
        /*02ba*/ 	.byte	0x04
	.zero		1


	//   ....[10]....
        /*02bc*/ 	.word	0x00000360
        /*02c0*/ 	.word	0x000000ff
        /*02c4*/ 	.word	0x00000050
        /*02c8*/ 	.short	0x0100
        /*02ca*/ 	.byte	0x04
	.zero		1


	//   ....[11]....
        /*02cc*/ 	.word	0x00000370
        /*02d0*/ 	.word	0x000000ff
        /*02d4*/ 	.word	0x00000058
        /*02d8*/ 	.short	0x0100
        /*02da*/ 	.byte	0x04
	.zero		1


	//   ....[12]....
        /*02dc*/ 	.word	0x00000380
        /*02e0*/ 	.word	0x000000ff
        /*02e4*/ 	.word	0x00000060
        /*02e8*/ 	.short	0x0100
        /*02ea*/ 	.byte	0x04
	.zero		1


	//   ....[13]....
        /*02ec*/ 	.word	0x00000390
        /*02f0*/ 	.word	0x000000ff
        /*02f4*/ 	.word	0x00000068
        /*02f8*/ 	.short	0x0100
        /*02fa*/ 	.byte	0x04
	.zero		1


	//   ....[14]....
        /*02fc*/ 	.word	0x000003a0
        /*0300*/ 	.word	0x000000ff
        /*0304*/ 	.word	0x00000070
        /*0308*/ 	.short	0x0100
        /*030a*/ 	.byte	0x04
	.zero		1


	//   ....[15]....
        /*030c*/ 	.word	0x000003b0
        /*0310*/ 	.word	0x000000ff
        /*0314*/ 	.word	0x00000078
        /*0318*/ 	.short	0x0100
        /*031a*/ 	.byte	0x04
	.zero		1


	//   ....[16]....
        /*031c*/ 	.word	0x000003c0
        /*0320*/ 	.word	0x000000ff
        /*0324*/ 	.word	0x00000080
        /*0328*/ 	.short	0x0100
        /*032a*/ 	.byte	0x04
	.zero		1


	//   ....[17]....
        /*032c*/ 	.word	0x000003d0
        /*0330*/ 	.word	0x000000ff
        /*0334*/ 	.word	0x00000088
        /*0338*/ 	.short	0x0100
        /*033a*/ 	.byte	0x04
	.zero		1


	//   ....[18]....
        /*033c*/ 	.word	0x00000ab0
        /*0340*/ 	.word	0x000000ff
        /*0344*/ 	.word	0x00000080
        /*0348*/ 	.short	0x010a
        /*034a*/ 	.byte	0x04
	.zero		1


	//   ....[19]....
        /*034c*/ 	.word	0x00000bc0
        /*0350*/ 	.word	0x000000ff
        /*0354*/ 	.word	0x00000088
        /*0358*/ 	.short	0x0101
        /*035a*/ 	.byte	0x04
	.zero		1


	//   ....[20]....
        /*035c*/ 	.word	0x000011c0
        /*0360*/ 	.word	0x000000ff
        /*0364*/ 	.word	0x00000000
        /*0368*/ 	.short	0x010a
        /*036a*/ 	.byte	0x04
	.zero		1


	//   ....[21]....
        /*036c*/ 	.word	0x000011e0
        /*0370*/ 	.word	0x000000ff
        /*0374*/ 	.word	0x00000010
        /*0378*/ 	.short	0x010a
        /*037a*/ 	.byte	0x04
	.zero		1


	//   ....[22]....
        /*037c*/ 	.word	0x00001d30
        /*0380*/ 	.word	0x000000ff
        /*0384*/ 	.word	0x00000010
        /*0388*/ 	.short	0x010a
        /*038a*/ 	.byte	0x10
	.zero		1


	//   ....[23]....
        /*038c*/ 	.word	0x00001d50
        /*0390*/ 	.word	0x000000ff
        /*0394*/ 	.word	0x00000048
        /*0398*/ 	.short	0x010a
        /*039a*/ 	.byte	0x04
	.zero		1


	//   ....[24]....
        /*039c*/ 	.word	0x00001ff0
        /*03a0*/ 	.word	0x000000ff
        /*03a4*/ 	.word	0x00000050
        /*03a8*/ 	.short	0x010a
        /*03aa*/ 	.byte	0x04
	.zero		1


	//   ....[25]....
        /*03ac*/ 	.word	0x00002160
        /*03b0*/ 	.word	0x000000ff
        /*03b4*/ 	.word	0x00000010
        /*03b8*/ 	.short	0x010a
        /*03ba*/ 	.byte	0x15
	.zero		1


	//   ....[26]....
        /*03bc*/ 	.word	0x00002570
        /*03c0*/ 	.word	0x000000ff
        /*03c4*/ 	.word	0x00000010
        /*03c8*/ 	.short	0x010a
        /*03ca*/ 	.byte	0x13
	.zero		1


	//   ....[27]....
        /*03cc*/ 	.word	0x00002590
        /*03d0*/ 	.word	0x000000ff
        /*03d4*/ 	.word	0x00000048
        /*03d8*/ 	.short	0x010a
        /*03da*/ 	.byte	0x04
	.zero		1


	//   ....[28]....
        /*03dc*/ 	.word	0x00002970
        /*03e0*/ 	.word	0x000000ff
        /*03e4*/ 	.word	0x00000050
        /*03e8*/ 	.short	0x010a
        /*03ea*/ 	.byte	0x12
	.zero		1


	//   ....[29]....
        /*03ec*/ 	.word	0x000032b0
        /*03f0*/ 	.word	0x000000ff
        /*03f4*/ 	.word	0x00000028
        /*03f8*/ 	.short	0x010a
        /*03fa*/ 	.byte	0x19
	.zero		1


	//   ....[30]....
        /*03fc*/ 	.word	0x000036c0
        /*0400*/ 	.word	0x000000ff
        /*0404*/ 	.word	0x00000008
        /*0408*/ 	.short	0x010a
        /*040a*/ 	.byte	0x19
	.zero		1


	//   ....[31]....
        /*040c*/ 	.word	0x000038d0
        /*0410*/ 	.word	0x000000ff
        /*0414*/ 	.word	0x00000030
        /*0418*/ 	.short	0x010a
        /*041a*/ 	.byte	0x19
	.zero		1


	//   ....[32]....
        /*041c*/ 	.word	0x00003cf0
        /*0420*/ 	.word	0x000000ff
        /*0424*/ 	.word	0x00000028
        /*0428*/ 	.short	0x010a
        /*042a*/ 	.byte	0x05
	.zero		1


	//   ....[33]....
        /*042c*/ 	.word	0x00003ea0
        /*0430*/ 	.word	0x000000ff
        /*0434*/ 	.word	0x00000028
        /*0438*/ 	.short	0x010a
        /*043a*/ 	.byte	0x04
	.zero		1


	//   ....[34]....
        /*043c*/ 	.word	0x00004190
        /*0440*/ 	.word	0x000000ff
        /*0444*/ 	.word	0x00000028
        /*0448*/ 	.short	0x010a
        /*044a*/ 	.byte	0x05
	.zero		1


	//   ....[35]....
        /*044c*/ 	.word	0x000041f0
        /*0450*/ 	.word	0x000000ff
        /*0454*/ 	.word	0x00000008
        /*0458*/ 	.short	0x010a
        /*045a*/ 	.byte	0x04
	.zero		1


	//   ....[36]....
        /*045c*/ 	.word	0x000043b0
        /*0460*/ 	.word	0x000000ff
        /*0464*/ 	.word	0x00000078
        /*0468*/ 	.short	0x010a
        /*046a*/ 	.byte	0x07
	.zero		1


	//   ....[37]....
        /*046c*/ 	.word	0x000044b0
        /*0470*/ 	.word	0x000000ff
        /*0474*/ 	.word	0x00000040
        /*0478*/ 	.short	0x010a
        /*047a*/ 	.byte	0x07
	.zero		1


	//   ....[38]....
        /*047c*/ 	.word	0x00006c60
        /*0480*/ 	.word	0x000000ff
        /*0484*/ 	.word	0x00000048
        /*0488*/ 	.short	0x0101
        /*048a*/ 	.byte	0x07
	.zero		1


	//   ....[39]....
        /*048c*/ 	.word	0x00006dd0
        /*0490*/ 	.word	0x000000ff
        /*0494*/ 	.word	0x00000050
        /*0498*/ 	.short	0x0101
        /*049a*/ 	.byte	0x07
	.zero		1


	//   ....[40]....
        /*049c*/ 	.word	0x00006e00
        /*04a0*/ 	.word	0x000000ff
        /*04a4*/ 	.word	0x00000078
        /*04a8*/ 	.short	0x010a
        /*04aa*/ 	.byte	0x07
	.zero		1


	//   ....[41]....
        /*04ac*/ 	.word	0x00006fa0
        /*04b0*/ 	.word	0x000000ff
        /*04b4*/ 	.word	0x00000040
        /*04b8*/ 	.short	0x010a
        /*04ba*/ 	.byte	0x07
	.zero		1


	//   ....[42]....
        /*04bc*/ 	.word	0x00008e50
        /*04c0*/ 	.word	0x000000ff
        /*04c4*/ 	.word	0x00000048
        /*04c8*/ 	.short	0x0101
        /*04ca*/ 	.byte	0x07
	.zero		1


	//   ....[43]....
        /*04cc*/ 	.word	0x00009180
        /*04d0*/ 	.word	0x000000ff
        /*04d4*/ 	.word	0x00000050
        /*04d8*/ 	.short	0x0101
        /*04da*/ 	.byte	0x07
	.zero		1


	//   ....[44]....
        /*04dc*/ 	.word	0x00009190
        /*04e0*/ 	.word	0x000000ff
        /*04e4*/ 	.word	0x00000078
        /*04e8*/ 	.short	0x010a
        /*04ea*/ 	.byte	0x07
	.zero		1


	//   ....[45]....
        /*04ec*/ 	.word	0x000097a0
        /*04f0*/ 	.word	0x000000ff
        /*04f4*/ 	.word	0x00000040
        /*04f8*/ 	.short	0x010a
        /*04fa*/ 	.byte	0x07
	.zero		1


	//   ....[46]....
        /*04fc*/ 	.word	0x0000ada0
        /*0500*/ 	.word	0x000000ff
        /*0504*/ 	.word	0x00000048
        /*0508*/ 	.short	0x0101
        /*050a*/ 	.byte	0x07
	.zero		1


	//   ....[47]....
        /*050c*/ 	.word	0x0000b050
        /*0510*/ 	.word	0x000000ff
        /*0514*/ 	.word	0x00000050
        /*0518*/ 	.short	0x0101
        /*051a*/ 	.byte	0x07
	.zero		1


	//   ....[48]....
        /*051c*/ 	.word	0x0000b060
        /*0520*/ 	.word	0x000000ff
        /*0524*/ 	.word	0x00000078
        /*0528*/ 	.short	0x010a
        /*052a*/ 	.byte	0x07
	.zero		1


	//   ....[49]....
        /*052c*/ 	.word	0x0000b600
        /*0530*/ 	.word	0x00000004
        /*0534*/ 	.word	0x00000078
        /*0538*/ 	.short	0x010a
        /*053a*/ 	.byte	0xff
	.zero		1


	//   ....[50]....
        /*053c*/ 	.word	0x0000ba10
        /*0540*/ 	.word	0x000000ff
        /*0544*/ 	.word	0x00000048
        /*0548*/ 	.short	0x0101
        /*054a*/ 	.byte	0x07
	.zero		1


	//   ....[51]....
        /*054c*/ 	.word	0x0000bc30
        /*0550*/ 	.word	0x000000ff
        /*0554*/ 	.word	0x00000078
        /*0558*/ 	.short	0x0101
        /*055a*/ 	.byte	0x07
	.zero		1


	//   ....[52]....
        /*055c*/ 	.word	0x0000c540
        /*0560*/ 	.word	0x000000ff
        /*0564*/ 	.word	0x00000048
        /*0568*/ 	.short	0x0101
        /*056a*/ 	.byte	0x07
	.zero		1


	//   ....[53]....
        /*056c*/ 	.word	0x0000c570
        /*0570*/ 	.word	0x000000ff
        /*0574*/ 	.word	0x00000078
        /*0578*/ 	.short	0x0101
        /*057a*/ 	.byte	0x07
	.zero		1


	//   ....[54]....
        /*057c*/ 	.word	0x0000c600
        /*0580*/ 	.word	0x000000ff
        /*0584*/ 	.word	0x00000078
        /*0588*/ 	.short	0x0101
        /*058a*/ 	.byte	0x07
	.zero		1


	//   ....[55]....
        /*058c*/ 	.word	0x0000c610
        /*0590*/ 	.word	0x000000ff
        /*0594*/ 	.word	0x00000060
        /*0598*/ 	.short	0x010a
        /*059a*/ 	.byte	0x07
	.zero		1


	//   ....[56]....
        /*059c*/ 	.word	0x0000c660
        /*05a0*/ 	.word	0x000000ff
        /*05a4*/ 	.word	0x00000088
        /*05a8*/ 	.short	0x010a
        /*05aa*/ 	.byte	0x07
	.zero		1


	//   ....[57]....
        /*05ac*/ 	.word	0x0000d6c0
        /*05b0*/ 	.word	0x000000ff
        /*05b4*/ 	.word	0x00000048
        /*05b8*/ 	.short	0x0101
        /*05ba*/ 	.byte	0x07
	.zero		1


	//   ....[58]....
        /*05bc*/ 	.word	0x0000d6d0
        /*05c0*/ 	.word	0x000000ff
        /*05c4*/ 	.word	0x00000080
        /*05c8*/ 	.short	0x0101
        /*05ca*/ 	.byte	0x07
	.zero		1


	//   ....[59]....
        /*05cc*/ 	.word	0x0000d850
        /*05d0*/ 	.word	0x000000ff
        /*05d4*/ 	.word	0x00000088
        /*05d8*/ 	.short	0x010a
        /*05da*/ 	.byte	0x07
	.zero		1


	//   ....[60]....
        /*05dc*/ 	.word	0x0000d8a0
        /*05e0*/ 	.word	0x00000004
        /*05e4*/ 	.word	0x00000080
        /*05e8*/ 	.short	0x010a
        /*05ea*/ 	.byte	0xff
	.zero		1


	//   ....[61]....
        /*05ec*/ 	.word	0x0000d900
        /*05f0*/ 	.word	0x00000004
        /*05f4*/ 	.word	0x00000000
        /*05f8*/ 	.short	0x010a
        /*05fa*/ 	.byte	0xff
	.zero		1


	//   ....[62]....
        /*05fc*/ 	.word	0x0000d960
        /*0600*/ 	.word	0x00000004
        /*0604*/ 	.word	0x00000010
        /*0608*/ 	.short	0x010a
        /*060a*/ 	.byte	0xff
	.zero		1


	//   ....[63]....
        /*060c*/ 	.word	0x0000d9d0
        /*0610*/ 	.word	0x00000010
        /*0614*/ 	.word	0x00000010
        /*0618*/ 	.short	0x010a
        /*061a*/ 	.byte	0xff
	.zero		1


	//   ....[64]....
        /*061c*/ 	.word	0x0000da40
        /*0620*/ 	.word	0x00000017
        /*0624*/ 	.word	0x00000048
        /*0628*/ 	.short	0x010a
        /*062a*/ 	.byte	0xff
	.zero		1


	//   ....[65]....
        /*062c*/ 	.word	0x0000dac0
        /*0630*/ 	.word	0x00000012
        /*0634*/ 	.word	0x00000050
        /*0638*/ 	.short	0x010a
        /*063a*/ 	.byte	0xff
	.zero		1


	//   ....[66]....
        /*063c*/ 	.word	0x0000db30
        /*0640*/ 	.word	0x00000010
        /*0644*/ 	.word	0x00000010
        /*0648*/ 	.short	0x010a
        /*064a*/ 	.byte	0xff
	.zero		1


	//   ....[67]....
        /*064c*/ 	.word	0x0000dba0
        /*0650*/ 	.word	0x00000004
        /*0654*/ 	.word	0x00000010
        /*0658*/ 	.short	0x010a
        /*065a*/ 	.byte	0xff
	.zero		1


	//   ....[68]....
        /*065c*/ 	.word	0x0000dc10
        /*0660*/ 	.word	0x00000005
        /*0664*/ 	.word	0x00000048
        /*0668*/ 	.short	0x010a
        /*066a*/ 	.byte	0xff
	.zero		1


	//   ....[69]....
        /*066c*/ 	.word	0x0000dc80
        /*0670*/ 	.word	0x00000004
        /*0674*/ 	.word	0x00000050
        /*0678*/ 	.short	0x010a
        /*067a*/ 	.byte	0xff
	.zero		1


	//   ....[70]....
        /*067c*/ 	.word	0x0000dd00
        /*0680*/ 	.word	0x00000004
        /*0684*/ 	.word	0x00000028
        /*0688*/ 	.short	0x010a
        /*068a*/ 	.byte	0xff
	.zero		1


	//   ....[71]....
        /*068c*/ 	.word	0x0000dd80
        /*0690*/ 	.word	0x00000004
        /*0694*/ 	.word	0x00000008
        /*0698*/ 	.short	0x010a
        /*069a*/ 	.byte	0xff
	.zero		1


	//   ....[72]....
        /*069c*/ 	.word	0x0000de00
        /*06a0*/ 	.word	0x00000004
        /*06a4*/ 	.word	0x00000030
        /*06a8*/ 	.short	0x010a
        /*06aa*/ 	.byte	0xff
	.zero		1


	//   ....[73]....
        /*06ac*/ 	.word	0x0000de70
        /*06b0*/ 	.word	0x00000004
        /*06b4*/ 	.word	0x00000028
        /*06b8*/ 	.short	0x010a
        /*06ba*/ 	.byte	0xff
	.zero		1


	//   ....[74]....
        /*06bc*/ 	.word	0x0000dee0
        /*06c0*/ 	.word	0x00000004
        /*06c4*/ 	.word	0x00000028
        /*06c8*/ 	.short	0x010a
        /*06ca*/ 	.byte	0xff
	.zero		1


	//   ....[75]....
        /*06cc*/ 	.word	0x0000df50
        /*06d0*/ 	.word	0x00000004
        /*06d4*/ 	.word	0x00000028
        /*06d8*/ 	.short	0x010a
        /*06da*/ 	.byte	0xff
	.zero		1


	//   ....[76]....
        /*06dc*/ 	.word	0x0000dfc0
        /*06e0*/ 	.word	0x00000004
        /*06e4*/ 	.word	0x00000008
        /*06e8*/ 	.short	0x010a
        /*06ea*/ 	.byte	0xff
	.zero		1


	//   ....[77]....
        /*06ec*/ 	.word	0x0000e040
        /*06f0*/ 	.word	0x00000004
        /*06f4*/ 	.word	0x00000078
        /*06f8*/ 	.short	0x010a
        /*06fa*/ 	.byte	0xff
	.zero		1


	//   ....[78]....
        /*06fc*/ 	.word	0x0000e0a0
        /*0700*/ 	.word	0x00000004
        /*0704*/ 	.word	0x00000040
        /*0708*/ 	.short	0x010a
        /*070a*/ 	.byte	0xff
	.zero		1


	//   ....[79]....
        /*070c*/ 	.word	0x0000e100
        /*0710*/ 	.word	0x00000004
        /*0714*/ 	.word	0x00000078
        /*0718*/ 	.short	0x010a
        /*071a*/ 	.byte	0xff
	.zero		1


	//   ....[80]....
        /*071c*/ 	.word	0x0000e180
        /*0720*/ 	.word	0x00000004
        /*0724*/ 	.word	0x00000040
        /*0728*/ 	.short	0x010a
        /*072a*/ 	.byte	0xff
	.zero		1


	//   ....[81]....
        /*072c*/ 	.word	0x0000e200
        /*0730*/ 	.word	0x00000004
        /*0734*/ 	.word	0x00000078
        /*0738*/ 	.short	0x010a
        /*073a*/ 	.byte	0xff
	.zero		1


	//   ....[82]....
        /*073c*/ 	.word	0x0000e280
        /*0740*/ 	.word	0x00000004
        /*0744*/ 	.word	0x00000040
        /*0748*/ 	.short	0x010a
        /*074a*/ 	.byte	0xff
	.zero		1


	//   ....[83]....
        /*074c*/ 	.word	0x0000e300
        /*0750*/ 	.word	0x00000004
        /*0754*/ 	.word	0x00000078
        /*0758*/ 	.short	0x010a
        /*075a*/ 	.byte	0xff
	.zero		1


	//   ....[84]....
        /*075c*/ 	.word	0x0000e370
        /*0760*/ 	.word	0x00000004
        /*0764*/ 	.word	0x00000078
        /*0768*/ 	.short	0x010a
        /*076a*/ 	.byte	0xff
	.zero		1


	//   ....[85]....
        /*076c*/ 	.word	0x0000e3c0
        /*0770*/ 	.word	0x000000ff
        /*0774*/ 	.word	0x00000060
        /*0778*/ 	.short	0x010a
        /*077a*/ 	.byte	0x07
	.zero		1


	//   ....[86]....
        /*077c*/ 	.word	0x0000e430
        /*0780*/ 	.word	0x000000ff
        /*0784*/ 	.word	0x00000088
        /*0788*/ 	.short	0x010a
        /*078a*/ 	.byte	0x07
	.zero		1


	//   ....[87]....
        /*078c*/ 	.word	0x0000e490
        /*0790*/ 	.word	0x000000ff
        /*0794*/ 	.word	0x00000088
        /*0798*/ 	.short	0x010a
        /*079a*/ 	.byte	0x07
	.zero		1


	//----- nvinfo : EIATTR_NUM_MBARRIERS
	.align		4
.L_76:
        /*079c*/ 	.byte	0x03, 0x38
        /*079e*/ 	.short	0x0012


	//----- nvinfo : EIATTR_EXIT_INSTR_OFFSETS
	.align		4
        /*07a0*/ 	.byte	0x04, 0x1c
        /*07a2*/ 	.short	(.L_78 - .L_77)


	//   ....[0]....
.L_77:
        /*07a4*/ 	.word	0x0000b670


	//   ....[1]....
        /*07a8*/ 	.word	0x0000d880


	//----- nvinfo : EIATTR_INDIRECT_BRANCH_TARGETS
	.align		4
.L_78:
        /*07ac*/ 	.byte	0x04, 0x34
        /*07ae*/ 	.short	(.L_80 - .L_79)


	//   ....[0]....
.L_79:
        /*07b0*/ 	.word	.L_x_114@srel
        /*07b4*/ 	.short	0x0
        /*07b6*/ 	.short	0x0
        /*07b8*/ 	.word	0x3
        /*07bc*/ 	.word	.L_x_115@srel
        /*07c0*/ 	.word	.L_x_116@srel
        /*07c4*/ 	.word	.L_x_5@srel


	//   ....[1]....
        /*07c8*/ 	.word	.L_x_118@srel
        /*07cc*/ 	.short	0x0
        /*07ce*/ 	.short	0x0
        /*07d0*/ 	.word	0x3
        /*07d4*/ 	.word	.L_x_119@srel
        /*07d8*/ 	.word	.L_x_120@srel
        /*07dc*/ 	.word	.L_x_5@srel


	//   ....[2]....
        /*07e0*/ 	.word	.L_x_122@srel
        /*07e4*/ 	.short	0x0
        /*07e6*/ 	.short	0x0
        /*07e8*/ 	.word	0x3
        /*07ec*/ 	.word	.L_x_123@srel
        /*07f0*/ 	.word	.L_x_124@srel
        /*07f4*/ 	.word	.L_x_5@srel


	//----- nvinfo : EIATTR_REQNTID
	.align		4
.L_80:
        /*07f8*/ 	.byte	0x04, 0x10
        /*07fa*/ 	.short	(.L_82 - .L_81)
.L_81:
        /*07fc*/ 	.word	0x00000200
        /*0800*/ 	.word	0x00000001
        /*0804*/ 	.word	0x00000001


	//----- nvinfo : EIATTR_CRS_STACK_SIZE
	.align		4
.L_82:
        /*0808*/ 	.byte	0x04, 0x1e
        /*080a*/ 	.short	(.L_84 - .L_83)
.L_83:
        /*080c*/ 	.word	0x00000000


	//----- nvinfo : EIATTR_CBANK_PARAM_SIZE
	.align		4
.L_84:
        /*0810*/ 	.byte	0x03, 0x19
        /*0812*/ 	.short	0x02e8


	//----- nvinfo : EIATTR_PARAM_CBANK
	.align		4
        /*0814*/ 	.byte	0x04, 0x0a
        /*0816*/ 	.short	(.L_86 - .L_85)
	.align		4
.L_85:
        /*0818*/ 	.word	index@(.nv.constant0.kernel_cutlass_kernel_flash_attncuteflash_fwd_sm100FlashAttentionForwardSm100_object_at__tensor0000o19211101213_tensor0000o19211101213_tensor0000o19210111213_tensor0000o19211101213_tensor_0)
        /*081c*/ 	.short	0x0380
        /*081e*/ 	.short	0x02e8


	//----- nvinfo : EIATTR_SW_WAR
	.align		4
.L_86:
        /*0820*/ 	.byte	0x04, 0x36
        /*0822*/ 	.short	(.L_88 - .L_87)
.L_87:
        /*0824*/ 	.word	0x00000008
.L_88:


//--------------------- .nv.compat                --------------------------
	.section	.nv.compat,"",@"SHT_CUDA_COMPAT_INFO"
	.align	4
        /*0000*/ 	.byte	0x02, 0x02, 0x02, 0x00, 0x02, 0x05, 0x05, 0x00, 0x02, 0x03, 0x01, 0x00, 0x02, 0x06, 0x01, 0x00


//--------------------- .nv.callgraph             --------------------------
	.section	.nv.callgraph,"",@"SHT_CUDA_CALLGRAPH"
	.align	4
	.sectionentsize	8
	.align		4
        /*0000*/ 	.word	0x00000000
	.align		4
        /*0004*/ 	.word	0xffffffff
	.align		4
        /*0008*/ 	.word	0x00000000
	.align		4
        /*000c*/ 	.word	0xfffffffe
	.align		4
        /*0010*/ 	.word	0x00000000
	.align		4
        /*0014*/ 	.word	0xfffffffd
	.align		4
        /*0018*/ 	.word	0x00000000
	.align		4
        /*001c*/ 	.word	0xfffffffc


//--------------------- .nv.constant2.kernel_cutlass_kernel_flash_attncuteflash_fwd_sm100FlashAttentionForwardSm100_object_at__tensor0000o19211101213_tensor0000o19211101213_tensor0000o19210111213_tensor0000o19211101213_tensor_0 --------------------------
	.section	.nv.constant2.kernel_cutlass_kernel_flash_attncuteflash_fwd_sm100FlashAttentionForwardSm100_object_at__tensor0000o19211101213_tensor0000o19211101213_tensor0000o19210111213_tensor0000o19211101213_tensor_0,"a",@progbits
	.sectionflags	@""
	.align	4
.nv.constant2.kernel_cutlass_kernel_flash_attncuteflash_fwd_sm100FlashAttentionForwardSm100_object_at__tensor0000o19211101213_tensor0000o19211101213_tensor0000o19210111213_tensor0000o19211101213_tensor_0:
        /*0000*/ 	.byte	0x20, 0x05, 0x00, 0x00, 0xf0, 0x04, 0x00, 0x00, 0x40, 0x42, 0x00, 0x00, 0x00, 0x06, 0x00, 0x00
        /*0010*/ 	.byte	0xd0, 0x05, 0x00, 0x00, 0x40, 0x42, 0x00, 0x00, 0xe0, 0x0b, 0x00, 0x00, 0xe0, 0x06, 0x00, 0x00
        /*0020*/ 	.byte	0x40, 0x42, 0x00, 0x00


//--------------------- .text.kernel_cutlass_kernel_flash_attncuteflash_fwd_sm100FlashAttentionForwardSm100_object_at__tensor0000o19211101213_tensor0000o19211101213_tensor0000o19210111213_tensor0000o19211101213_tensor_0 --------------------------
	.section	.text.kernel_cutlass_kernel_flash_attncuteflash_fwd_sm100FlashAttentionForwardSm100_object_at__tensor0000o19211101213_tensor0000o19211101213_tensor0000o19210111213_tensor0000o19211101213_tensor_0,"ax",@progbits
	.align	128
        .global         kernel_cutlass_kernel_flash_attncuteflash_fwd_sm100FlashAttentionForwardSm100_object_at__tensor0000o19211101213_tensor0000o19211101213_tensor0000o19210111213_tensor0000o19211101213_tensor_0
        .type           kernel_cutlass_kernel_flash_attncuteflash_fwd_sm100FlashAttentionForwardSm100_object_at__tensor0000o19211101213_tensor0000o19211101213_tensor0000o19210111213_tensor0000o19211101213_tensor_0,@function
        .size           kernel_cutlass_kernel_flash_attncuteflash_fwd_sm100FlashAttentionForwardSm100_object_at__tensor0000o19211101213_tensor0000o19211101213_tensor0000o19210111213_tensor0000o19211101213_tensor_0,(.L_x_128 - kernel_cutlass_kernel_flash_attncuteflash_fwd_sm100FlashAttentionForwardSm100_object_at__tensor0000o19211101213_tensor0000o19211101213_tensor0000o19210111213_tensor0000o19211101213_tensor_0)
        .other          kernel_cutlass_kernel_flash_attncuteflash_fwd_sm100FlashAttentionForwardSm100_object_at__tensor0000o19211101213_tensor0000o19211101213_tensor0000o19210111213_tensor0000o19211101213_tensor_0,@"STO_CUDA_ENTRY STV_DEFAULT"
kernel_cutlass_kernel_flash_attncuteflash_fwd_sm100FlashAttentionForwardSm100_object_at__tensor0000o19211101213_tensor0000o19211101213_tensor0000o19210111213_tensor0000o19211101213_tensor_0:
.text.kernel_cutlass_kernel_flash_attncuteflash_fwd_sm100FlashAttentionForwardSm100_object_at__tensor0000o19211101213_tensor0000o19211101213_tensor0000o19210111213_tensor0000o19211101213_tensor_0:
[----:B------:R-:W1:Y:S01]  /*0000*/  LDC R1, c[0x0][0x37c] ;  /* 0x0000df00ff017b82 */ /* 0x000e620000000800 */
[----:B------:R-:W2:Y:S02]  /*0010*/  S2R R3, SR_TID.X ;  /* 0x0000000000037919 */ /* 0x000ea40000002100 */
[----:B--2---:R-:W-:-:S04]  /*0020*/  SHF.R.U32.HI R0, RZ, 0x5, R3 ;  /* 0x00000005ff007819 */ /* 0x004fc80000011603 */
[----:B------:R-:W-:-:S13]  /*0030*/  R2UR UR4, R0 ;  /* 0x00000000000472ca */ /* 0x000fda00000e0000 */
[----:B------:R-:W-:Y:S01]  /*0040*/  UISETP.NE.AND UP0, UPT, UR4, URZ, UPT ;  /* 0x000000ff0400728c */ /* 0x000fe2000bf05270 */
[----:B------:R-:W-:-:S08]  /*0050*/  IMAD.U32 R2, RZ, RZ, UR4 ;  /* 0x00000004ff027e24 */ /* 0x000fd0000f8e00ff */
[----:B-1----:R-:W-:Y:S05]  /*0060*/  BRA.U UP0, `(.L_x_0) ;  /* 0x0000000100e07547 */ /* 0x002fea000b800000 */
[----:B------:R-:W1:Y:S01]  /*0070*/  S2UR UR6, SR_CgaCtaId ;  /* 0x00000000000679c3 */ /* 0x000e620000008800 */
[----:B------:R-:W2:Y:S01]  /*0080*/  LDCU.64 UR4, c[0x0][0x348] ;  /* 0x00006900ff0477ac */ /* 0x000ea20008000a00 */
[----:B------:R-:W-:Y:S01]  /*0090*/  UMOV UR7, 0x400 ;  /* 0x0000040000077882 */ /* 0x000fe20000000000 */
[----:B------:R-:W-:Y:S01]  /*00a0*/  UMOV UR9, 0x1 ;  /* 0x0000000100097882 */ /* 0x000fe20000000000 */
[----:B------:R-:W-:Y:S01]  /*00b0*/  UMOV UR22, 0x100 ;  /* 0x0000010000167882 */ /* 0x000fe20000000000 */
[----:B------:R-:W-:Y:S01]  /*00c0*/  UMOV UR20, 0x4 ;  /* 0x0000000400147882 */ /* 0x000fe20000000000 */
[----:B------:R-:W-:-:S04]  /*00d0*/  UIADD3 UR22, UPT, UPT, -UR22, 0x100000, URZ ;  /* 0x0010000016167890 */ /* 0x000fc8000fffe1ff */
[----:B------:R-:W-:Y:S02]  /*00e0*/  USHF.L.U32 UR23, UR22, 0xb, URZ ;  /* 0x0000000b16177899 */ /* 0x000fe400080006ff */
[----:B------:R-:W-:Y:S01]  /*00f0*/  USHF.L.U32 UR22, UR22, 0x1, URZ ;  /* 0x0000000116167899 */ /* 0x000fe200080006ff */
[----:B------:R-:W-:Y:S01]  /*0100*/  UMOV UR16, 0x80 ;  /* 0x0000008000107882 */ /* 0x000fe20000000000 */
[----:B------:R-:W-:-:S04]  /*0110*/  UIADD3 UR20, UPT, UPT, -UR20, 0x100000, URZ ;  /* 0x0010000014147890 */ /* 0x000fc8000fffe1ff */
[----:B------:R-:W-:Y:S02]  /*0120*/  USHF.L.U32 UR21, UR20, 0xb, URZ ;  /* 0x0000000b14157899 */ /* 0x000fe400080006ff */
[----:B------:R-:W-:Y:S01]  /*0130*/  USHF.L.U32 UR20, UR20, 0x1, URZ ;  /* 0x0000000114147899 */ /* 0x000fe200080006ff */
[----:B------:R-:W-:Y:S01]  /*0140*/  UMOV UR18, 0x20 ;  /* 0x0000002000127882 */ /* 0x000fe20000000000 */
[----:B------:R-:W-:-:S04]  /*0150*/  UIADD3 UR16, UPT, UPT, -UR16, 0x100000, URZ ;  /* 0x0010000010107890 */ /* 0x000fc8000fffe1ff */
[----:B------:R-:W-:Y:S02]  /*0160*/  USHF.L.U32 UR17, UR16, 0xb, URZ ;  /* 0x0000000b10117899 */ /* 0x000fe400080006ff */
[----:B------:R-:W-:Y:S02]  /*0170*/  USHF.L.U32 UR16, UR16, 0x1, URZ ;  /* 0x0000000110107899 */ /* 0x000fe400080006ff */
[----:B------:R-:W-:-:S04]  /*0180*/  UIADD3 UR18, UPT, UPT, -UR18, 0x100000, URZ ;  /* 0x0010000012127890 */ /* 0x000fc8000fffe1ff */
[----:B------:R-:W-:Y:S02]  /*0190*/  USHF.L.U32 UR19, UR18, 0xb, URZ ;  /* 0x0000000b12137899 */ /* 0x000fe400080006ff */
[----:B------:R-:W-:Y:S02]  /*01a0*/  USHF.L.U32 UR18, UR18, 0x1, URZ ;  /* 0x0000000112127899 */ /* 0x000fe400080006ff */
[----:B--2---:R-:W-:Y:S02]  /*01b0*/  UIADD3 UR14, UP3, UPT, UR4, 0x80, URZ ;  /* 0x00000080040e7890 */ /* 0x004fe4000ff7e0ff */
[----:B------:R-:W-:Y:S02]  /*01c0*/  UIADD3 UR12, UP2, UPT, UR4, 0x100, URZ ;  /* 0x00000100040c7890 */ /* 0x000fe4000ff5e0ff */
[----:B------:R-:W-:Y:S02]  /*01d0*/  UIADD3 UR10, UP1, UPT, UR4, 0x180, URZ ;  /* 0x00000180040a7890 */ /* 0x000fe4000ff3e0ff */
[----:B------:R-:W-:-:S02]  /*01e0*/  UIADD3 UR8, UP0, UPT, UR4, 0x200, URZ ;  /* 0x0000020004087890 */ /* 0x000fc4000ff1e0ff */
[----:B-1----:R-:W-:Y:S02]  /*01f0*/  ULEA UR4, UR6, UR7, 0x18 ;  /* 0x0000000706047291 */ /* 0x002fe4000f8ec0ff */
[----:B------:R-:W-:-:S04]  /*0200*/  UIADD3 UR6, UPT, UPT, -UR9, 0x100000, URZ ;  /* 0x0010000009067890 */ /* 0x000fc8000fffe1ff */
[----:B------:R-:W-:Y:S02]  /*0210*/  USHF.L.U32 UR7, UR6, 0xb, URZ ;  /* 0x0000000b06077899 */ /* 0x000fe400080006ff */
[----:B------:R-:W-:Y:S02]  /*0220*/  USHF.L.U32 UR6, UR6, 0x1, URZ ;  /* 0x0000000106067899 */ /* 0x000fe400080006ff */
[----:B------:R-:W-:Y:S02]  /*0230*/  UIADD3.X UR15, UPT, UPT, URZ, UR5, URZ, UP3, !UPT ;  /* 0x00000005ff0f7290 */ /* 0x000fe40009ffe4ff */
[----:B------:R-:W-:Y:S02]  /*0240*/  UIADD3.X UR13, UPT, UPT, URZ, UR5, URZ, UP2, !UPT ;  /* 0x00000005ff0d7290 */ /* 0x000fe400097fe4ff */
[----:B------:R-:W-:Y:S02]  /*0250*/  UIADD3.X UR11, UPT, UPT, URZ, UR5, URZ, UP1, !UPT ;  /* 0x00000005ff0b7290 */ /* 0x000fe40008ffe4ff */
[----:B------:R-:W-:-:S03]  /*0260*/  UIADD3.X UR9, UPT, UPT, URZ, UR5, URZ, UP0, !UPT ;  /* 0x00000005ff097290 */ /* 0x000fc600087fe4ff */
[----:B------:R1:W-:Y:S02]  /*0270*/  UTMACCTL.PF [UR14] ;  /* 0x000000000e0079b9 */ /* 0x0003e40008040000 */
[----:B------:R1:W-:Y:S02]  /*0280*/  UTMACCTL.PF [UR12] ;  /* 0x000000000c0079b9 */ /* 0x0003e40008040000 */
[----:B------:R1:W-:Y:S02]  /*0290*/  UTMACCTL.PF [UR10] ;  /* 0x000000000a0079b9 */ /* 0x0003e40008040000 */
[----:B------:R1:W-:Y:S01]  /*02a0*/  UTMACCTL.PF [UR8] ;  /* 0x00000000080079b9 */ /* 0x0003e20008040000 */
[----:B------:R-:W2:Y:S02]  /*02b0*/  FENCE.VIEW.ASYNC.S ;  /* 0x00000000000073c6 */ /* 0x000ea40000000000 */
[----:B--2---:R1:W2:Y:S01]  /*02c0*/  SYNCS.EXCH.64 URZ, [UR4], UR6 ;  /* 0x0000000604ff75b2 */ /* 0x0042a20008000100 */
[----:B------:R1:W3:Y:S01]  /*02d0*/  SYNCS.EXCH.64 URZ, [UR4+0x8], UR6 ;  /* 0x0000080604ff75b2 */ /* 0x0002e20008000100 */
[----:B------:R1:W4:Y:S01]  /*02e0*/  SYNCS.EXCH.64 URZ, [UR4+0x10], UR6 ;  /* 0x0000100604ff75b2 */ /* 0x0003220008000100 */
[----:B------:R1:W5:Y:S01]  /*02f0*/  SYNCS.EXCH.64 URZ, [UR4+0x18], UR6 ;  /* 0x0000180604ff75b2 */ /* 0x0003620008000100 */
[----:B------:R1:W1:Y:S01]  /*0300*/  SYNCS.EXCH.64 URZ, [UR4+0x20], UR6 ;  /* 0x0000200604ff75b2 */ /* 0x0002620008000100 */
        /* <DEDUP_REMOVED lines=13> */
[----:B------:R-:W-:Y:S01]  /*03e0*/  NOP ;  /* 0x0000000000007918 */ /* 0x000fe20000000000 */
.L_x_0:
[----:B-1----:R-:W-:Y:S01]  /*03f0*/  R2UR UR4, R0 ;  /* 0x00000000000472ca */ /* 0x002fe200000e0000 */
[----:B------:R-:W-:-:S12]  /*0400*/  NOP ;  /* 0x0000000000007918 */ /* 0x000fd80000000000 */
[----:B------:R-:W-:Y:S01]  /*0410*/  UISETP.GT.AND UP0, UPT, UR4, 0xb, UPT ;  /* 0x0000000b0400788c */ /* 0x000fe2000bf04270 */
[----:B--2345:R-:W-:Y:S08]  /*0420*/  BAR.SYNC.DEFER_BLOCKING 0x0 ;  /* 0x0000000000007b1d */ /* 0x03cff00000010000 */
[----:B------:R-:W-:Y:S05]  /*0430*/  BRA.U UP0, `(.L_x_1) ;  /* 0x00000001007c7547 */ /* 0x000fea000b800000 */
[----:B------:R-:W-:-:S13]  /*0440*/  R2UR UR4, R0 ;  /* 0x00000000000472ca */ /* 0x000fda00000e0000 */
[----:B------:R-:W-:-:S09]  /*0450*/  UISETP.GT.AND UP0, UPT, UR4, 0x5, UPT ;  /* 0x000000050400788c */ /* 0x000fd2000bf04270 */
[----:B------:R-:W-:Y:S05]  /*0460*/  BRA.U UP0, `(.L_x_2) ;  /* 0x0000000100387547 */ /* 0x000fea000b800000 */
[----:B------:R-:W-:Y:S01]  /*0470*/  R2UR UR4, R0 ;  /* 0x00000000000472ca */ /* 0x000fe200000e0000 */
[----:B------:R-:W-:-:S12]  /*0480*/  IMAD.MOV.U32 R5, RZ, RZ, -0x4 ;  /* 0xfffffffcff057424 */ /* 0x000fd800078e00ff */
[----:B------:R-:W-:-:S05]  /*0490*/  IMAD.U32 R4, RZ, RZ, UR4 ;  /* 0x00000004ff047e24 */ /* 0x000fca000f8e00ff */
[----:B------:R-:W-:-:S05]  /*04a0*/  VIADDMNMX.U32 R4, R5, R4, 0x2, PT ;  /* 0x0000000205047446 */ /* 0x000fca0003800004 */
[----:B------:R-:W-:-:S04]  /*04b0*/  IMAD.SHL.U32 R6, R4, 0x4, RZ ;  /* 0x0000000404067824 */ /* 0x000fc800078e00ff */
[----:B------:R-:W1:Y:S02]  /*04c0*/  LDC R4, c[0x2][R6] ;  /* 0x0080000006047b82 */ /* 0x000e640000000800 */
[----:B-1----:R-:W-:-:S04]  /*04d0*/  SHF.R.S32.HI R5, RZ, 0x1f, R4 ;  /* 0x0000001fff057819 */ /* 0x002fc80000011404 */
.L_x_114:
[----:B------:R-:W-:Y:S05]  /*04e0*/  BRX R4 -0x4f0                                                                                                                                                                                                      (*"BRANCH_TARGETS .L_x_115,.L_x_116,.L_x_5"*) ;  /* 0xfffffff804c47949 */ /* 0x000fea000383ffff */
.L_x_116:
[----:B------:R-:W-:-:S08]  /*04f0*/  NOP ;  /* 0x0000000000007918 */ /* 0x000fd00000000000 */
[----:B------:R-:W1:-:S00]  /*0500*/  USETMAXREG.DEALLOC.CTAPOOL 0x38 ;  /* 0x00000038000079c8 */ /* 0x000e4000080e0500 */
[----:B-1----:R-:W-:Y:S05]  /*0510*/  BRA `(.L_x_3) ;  /* 0x000000b000447947 */ /* 0x002fea0003800000 */
.L_x_115:
[----:B------:R-:W-:-:S08]  /*0520*/  NOP ;  /* 0x0000000000007918 */ /* 0x000fd00000000000 */
[----:B------:R-:W1:-:S00]  /*0530*/  USETMAXREG.DEALLOC.CTAPOOL 0x38 ;  /* 0x00000038000079c8 */ /* 0x000e4000080e0500 */
[----:B-1----:R-:W-:Y:S05]  /*0540*/  BRA `(.L_x_3) ;  /* 0x000000b000387947 */ /* 0x002fea0003800000 */
.L_x_2:
[----:B------:R-:W-:Y:S01]  /*0550*/  R2UR UR4, R0 ;  /* 0x00000000000472ca */ /* 0x000fe200000e0000 */
[----:B------:R-:W-:-:S12]  /*0560*/  IMAD.MOV.U32 R5, RZ, RZ, -0x6 ;  /* 0xfffffffaff057424 */ /* 0x000fd800078e00ff */
[----:B------:R-:W-:-:S05]  /*0570*/  IMAD.U32 R4, RZ, RZ, UR4 ;  /* 0x00000004ff047e24 */ /* 0x000fca000f8e00ff */
[----:B------:R-:W-:-:S05]  /*0580*/  VIADDMNMX.U32 R4, R5, R4, 0x2, PT ;  /* 0x0000000205047446 */ /* 0x000fca0003800004 */
[----:B------:R-:W-:-:S04]  /*0590*/  IMAD.SHL.U32 R6, R4, 0x4, RZ ;  /* 0x0000000404067824 */ /* 0x000fc800078e00ff */
[----:B------:R-:W1:Y:S02]  /*05a0*/  LDC R4, c[0x2][R6+0xc] ;  /* 0x0080030006047b82 */ /* 0x000e640000000800 */
[----:B-1----:R-:W-:-:S04]  /*05b0*/  SHF.R.S32.HI R5, RZ, 0x1f, R4 ;  /* 0x0000001fff057819 */ /* 0x002fc80000011404 */
.L_x_118:
[----:B------:R-:W-:Y:S05]  /*05c0*/  BRX R4 -0x5d0                                                                                                                                                                                                      (*"BRANCH_TARGETS .L_x_119,.L_x_120,.L_x_5"*) ;  /* 0xfffffff8048c7949 */ /* 0x000fea000383ffff */
.L_x_120:
[----:B------:R-:W-:-:S08]  /*05d0*/  NOP ;  /* 0x0000000000007918 */ /* 0x000fd00000000000 */
[----:B------:R-:W1:-:S00]  /*05e0*/  USETMAXREG.DEALLOC.CTAPOOL 0x38 ;  /* 0x00000038000079c8 */ /* 0x000e4000080e0500 */
[----:B-1----:R-:W-:Y:S05]  /*05f0*/  BRA `(.L_x_3) ;  /* 0x000000b0000c7947 */ /* 0x002fea0003800000 */
.L_x_119:
[----:B------:R-:W-:-:S08]  /*0600*/  NOP ;  /* 0x0000000000007918 */ /* 0x000fd00000000000 */
[----:B------:R-:W1:-:S00]  /*0610*/  USETMAXREG.DEALLOC.CTAPOOL 0x38 ;  /* 0x00000038000079c8 */ /* 0x000e4000080e0500 */
[----:B-1----:R-:W-:Y:S05]  /*0620*/  BRA `(.L_x_3) ;  /* 0x000000b000007947 */ /* 0x002fea0003800000 */
.L_x_1:
        /* <DEDUP_REMOVED lines=10> */
.L_x_122:
[----:B------:R-:W-:Y:S05]  /*06d0*/  BRX R4 -0x6e0                                                                                                                                                                                                      (*"BRANCH_TARGETS .L_x_123,.L_x_124,.L_x_5"*) ;  /* 0xfffffff804487949 */ /* 0x000fea000383ffff */
.L_x_124:
[----:B------:R-:W-:-:S08]  /*06e0*/  NOP ;  /* 0x0000000000007918 */ /* 0x000fd00000000000 */
[----:B------:R-:W1:-:S00]  /*06f0*/  USETMAXREG.DEALLOC.CTAPOOL 0x38 ;  /* 0x00000038000079c8 */ /* 0x000e4000080e0500 */
[----:B------:R-:W2:Y:S01]  /*0700*/  S2UR UR14, SR_CTAID.X ;  /* 0x00000000000e79c3 */ /* 0x000ea20000002500 */
[----:B------:R-:W2:Y:S01]  /*0710*/  LDCU UR4, c[0x0][0x640] ;  /* 0x0000c800ff0477ac */ /* 0x000ea20008000800 */
[----:B------:R-:W3:Y:S01]  /*0720*/  LDCU.U8 UR8, c[0x0][0x644] ;  /* 0x0000c880ff0877ac */ /* 0x000ee20008000000 */
[----:B------:R-:W4:Y:S01]  /*0730*/  LDCU.U8 UR7, c[0x0][0x645] ;  /* 0x0000c8a0ff0777ac */ /* 0x000f220008000000 */
[----:B------:R-:W5:Y:S01]  /*0740*/  LDCU UR6, c[0x0][0x654] ;  /* 0x0000ca80ff0677ac */ /* 0x000f620008000800 */
[----:B------:R-:W1:Y:S01]  /*0750*/  LDCU.U8 UR13, c[0x0][0x638] ;  /* 0x0000c700ff0d77ac */ /* 0x000e620008000000 */
[----:B------:R-:W1:Y:S01]  /*0760*/  LDCU.U8 UR15, c[0x0][0x650] ;  /* 0x0000ca00ff0f77ac */ /* 0x000e620008000000 */
[----:B--2---:R-:W-:Y:S01]  /*0770*/  UIMAD.WIDE.U32 UR4, UR14, UR4, URZ ;  /* 0x000000040e0472a5 */ /* 0x004fe2000f8e00ff */
[----:B------:R-:W2:Y:S03]  /*0780*/  LDCU.U8 UR11, c[0x0][0x639] ;  /* 0x0000c720ff0b77ac */ /* 0x000ea60008000000 */
[----:B------:R-:W-:Y:S01]  /*0790*/  UIADD3 UR4, UPT, UPT, -UR5, UR14, URZ ;  /* 0x0000000e05047290 */ /* 0x000fe2000fffe1ff */
[----:B------:R-:W2:Y:S03]  /*07a0*/  LDCU.U8 UR12, c[0x0][0x651] ;  /* 0x0000ca20ff0c77ac */ /* 0x000ea60008000000 */
[----:B---3--:R-:W-:Y:S01]  /*07b0*/  USHF.R.U32.HI UR4, URZ, UR8, UR4 ;  /* 0x00000008ff047299 */ /* 0x008fe20008011604 */
[----:B------:R-:W3:Y:S03]  /*07c0*/  LDCU.64 UR8, c[0x0][0x630] ;  /* 0x0000c600ff0877ac */ /* 0x000ee60008000a00 */
[----:B------:R-:W-:-:S04]  /*07d0*/  UIADD3 UR4, UPT, UPT, UR5, UR4, URZ ;  /* 0x0000000405047290 */ /* 0x000fc8000fffe0ff */
[----:B----4-:R-:W-:Y:S01]  /*07e0*/  USHF.R.U32.HI UR10, URZ, UR7, UR4 ;  /* 0x00000007ff0a7299 */ /* 0x010fe20008011604 */
[----:B------:R-:W4:Y:S03]  /*07f0*/  LDCU UR7, c[0x0][0x63c] ;  /* 0x0000c780ff0777ac */ /* 0x000f260008000800 */
[----:B-----5:R-:W-:Y:S02]  /*0800*/  UISETP.GE.AND UP0, UPT, UR10, UR6, UPT ;  /* 0x000000060a00728c */ /* 0x020fe4000bf06270 */
[----:B------:R-:W-:Y:S02]  /*0810*/  UIADD3 UR4, UPT, UPT, -UR10, URZ, URZ ;  /* 0x000000ff0a047290 */ /* 0x000fe4000fffe1ff */
[----:B-1----:R-:W-:Y:S01]  /*0820*/  USEL UR6, UR13, UR15, !UP0 ;  /* 0x0000000f0d067287 */ /* 0x002fe2000c000000 */
[----:B------:R-:W1:Y:S03]  /*0830*/  LDCU.U8 UR15, c[0x0][0x62c] ;  /* 0x0000c580ff0f77ac */ /* 0x000e660008000000 */
[----:B------:R-:W-:-:S03]  /*0840*/  ULOP3.LUT UR6, UR6, 0xff, URZ, 0xc0, !UPT ;  /* 0x000000ff06067892 */ /* 0x000fc6000f8ec0ff */
[----:B---3--:R-:W3:Y:S01]  /*0850*/  @UP0 LDCU UR9, c[0x0][0x64c] ;  /* 0x0000c980ff0907ac */ /* 0x008ee20008000800 */
[----:B----4-:R-:W-:Y:S01]  /*0860*/  UIMAD UR7, UR4, UR7, UR14 ;  /* 0x00000007040772a4 */ /* 0x010fe2000f8e020e */
[----:B------:R-:W4:Y:S03]  /*0870*/  @UP0 LDCU UR8, c[0x0][0x648] ;  /* 0x0000c900ff0807ac */ /* 0x000f260008000800 */
[----:B---3--:R-:W-:Y:S02]  /*0880*/  UIMAD.WIDE.U32 UR4, UR7, UR9, URZ ;  /* 0x00000009070472a5 */ /* 0x008fe4000f8e00ff */
[----:B--2---:R-:W-:Y:S02]  /*0890*/  USEL UR9, UR11, UR12, !UP0 ;  /* 0x0000000c0b097287 */ /* 0x004fe4000c000000 */
[----:B------:R-:W-:Y:S01]  /*08a0*/  UIADD3 UR4, UPT, UPT, UR7, -UR5, URZ ;  /* 0x8000000507047290 */ /* 0x000fe2000fffe0ff */
[----:B------:R-:W2:Y:S03]  /*08b0*/  LDCU.64 UR12, c[0x0][0x620] ;  /* 0x0000c400ff0c77ac */ /* 0x000ea60008000a00 */
[----:B------:R-:W-:-:S02]  /*08c0*/  USHF.R.U32.HI UR4, URZ, UR6, UR4 ;  /* 0x00000006ff047299 */ /* 0x000fc40008011604 */
[----:B------:R-:W-:Y:S02]  /*08d0*/  ULOP3.LUT UR6, UR9, 0xff, URZ, 0xc0, !UPT ;  /* 0x000000ff09067892 */ /* 0x000fe4000f8ec0ff */
[----:B------:R-:W-:Y:S01]  /*08e0*/  UIADD3 UR4, UPT, UPT, UR5, UR4, URZ ;  /* 0x0000000405047290 */ /* 0x000fe2000fffe0ff */
[----:B------:R-:W3:Y:S03]  /*08f0*/  LDCU UR5, c[0x0][0x628] ;  /* 0x0000c500ff0577ac */ /* 0x000ee60008000800 */
[----:B------:R-:W-:Y:S01]  /*0900*/  USHF.R.U32.HI UR9, URZ, UR6, UR4 ;  /* 0x00000006ff097299 */ /* 0x000fe20008011604 */
[----:B------:R-:W5:Y:S03]  /*0910*/  LDCU.U8 UR11, c[0x0][0x62d] ;  /* 0x0000c5a0ff0b77ac */ /* 0x000f660008000000 */
[----:B------:R-:W-:-:S04]  /*0920*/  UIADD3 UR4, UPT, UPT, -UR9, URZ, URZ ;  /* 0x000000ff09047290 */ /* 0x000fc8000fffe1ff */
[----:B----4-:R-:W-:-:S04]  /*0930*/  UIMAD UR4, UR8, UR4, UR7 ;  /* 0x00000004080472a4 */ /* 0x010fc8000f8e0207 */
[----:B--2---:R-:W-:-:S04]  /*0940*/  UIMAD UR6, UR10, UR12, UR4 ;  /* 0x0000000c0a0672a4 */ /* 0x004fc8000f8e0204 */
[----:B---3--:R-:W-:-:S07]  /*0950*/  UIMAD.WIDE.U32 UR4, UR6, UR5, URZ ;  /* 0x00000005060472a5 */ /* 0x008fce000f8e00ff */
[----:B------:R-:W-:Y:S02]  /*0960*/  UMOV UR4, UR5 ;  /* 0x0000000500047c82 */ /* 0x000fe40008000000 */
[----:B------:R-:W-:Y:S02]  /*0970*/  UIADD3 UR12, UPT, UPT, UR6, -UR4, URZ ;  /* 0x80000004060c7290 */ /* 0x000fe4000fffe0ff */
[----:B------:R-:W2:Y:S02]  /*0980*/  LDCU UR5, c[0x0][0x60c] ;  /* 0x0000c180ff0577ac */ /* 0x000ea40008000800 */
[----:B-1----:R-:W-:-:S04]  /*0990*/  USHF.R.U32.HI UR12, URZ, UR15, UR12 ;  /* 0x0000000fff0c7299 */ /* 0x002fc8000801160c */
[----:B------:R-:W-:-:S04]  /*09a0*/  UIADD3 UR12, UPT, UPT, UR4, UR12, URZ ;  /* 0x0000000c040c7290 */ /* 0x000fc8000fffe0ff */
[----:B-----5:R-:W-:-:S04]  /*09b0*/  USHF.R.U32.HI UR12, URZ, UR11, UR12 ;  /* 0x0000000bff0c7299 */ /* 0x020fc8000801160c */
[----:B------:R-:W-:Y:S02]  /*09c0*/  UIADD3 UR11, UPT, UPT, -UR12, URZ, URZ ;  /* 0x000000ff0c0b7290 */ /* 0x000fe4000fffe1ff */
[----:B--2---:R-:W-:Y:S02]  /*09d0*/  UISETP.GE.AND UP0, UPT, UR14, UR5, UPT ;  /* 0x000000050e00728c */ /* 0x004fe4000bf06270 */
[----:B------:R-:W-:-:S07]  /*09e0*/  UIMAD UR11, UR11, UR13, UR6 ;  /* 0x0000000d0b0b72a4 */ /* 0x000fce000f8e0206 */
[----:B------:R-:W-:Y:S05]  /*09f0*/  BRA.U UP0, `(.L_x_5) ;  /* 0x0000003900107547 */ /* 0x000fea000b800000 */
[----:B------:R-:W1:Y:S01]  /*0a00*/  S2UR UR4, SR_CgaCtaId ;  /* 0x00000000000479c3 */ /* 0x000e620000008800 */
[----:B------:R-:W-:Y:S01]  /*0a10*/  UMOV UR5, 0x400 ;  /* 0x0000040000057882 */ /* 0x000fe20000000000 */
[----:B------:R-:W2:Y:S01]  /*0a20*/  LDCU.64 UR6, c[0x0][0x348] ;  /* 0x00006900ff0677ac */ /* 0x000ea20008000a00 */
[----:B------:R-:W-:Y:S01]  /*0a30*/  ULOP3.LUT UR10, URZ, UR9, URZ, 0x33, !UPT ;  /* 0x00000009ff0a7292 */ /* 0x000fe2000f8e33ff */
[----:B------:R-:W-:Y:S02]  /*0a40*/  UMOV UR14, 0x40 ;  /* 0x00000040000e7882 */ /* 0x000fe40000000000 */
[----:B------:R-:W-:Y:S01]  /*0a50*/  UMOV UR9, URZ ;  /* 0x000000ff00097c82 */ /* 0x000fe20008000000 */
[----:B--2---:R-:W-:Y:S02]  /*0a60*/  UIADD3 UR6, UP0, UPT, UR6, 0x200, URZ ;  /* 0x0000020006067890 */ /* 0x004fe4000ff1e0ff */
[----:B-1----:R-:W-:Y:S01]  /*0a70*/  ULEA UR4, UR4, UR5, 0x18 ;  /* 0x0000000504047291 */ /* 0x002fe2000f8ec0ff */
[----:B------:R-:W1:Y:S03]  /*0a80*/  LDCU UR5, c[0x0][0x614] ;  /* 0x0000c280ff0577ac */ /* 0x000e660008000800 */
[----:B------:R-:W-:-:S02]  /*0a90*/  UIADD3 UR8, UPT, UPT, UR4, 0x800, URZ ;  /* 0x0000080004087890 */ /* 0x000fc4000fffe0ff */
[----:B------:R-:W-:-:S03]  /*0aa0*/  UIADD3.X UR7, UPT, UPT, URZ, UR7, URZ, UP0, !UPT ;  /* 0x00000007ff077290 */ /* 0x000fc600087fe4ff */
[----:B------:R-:W2:Y:S01]  /*0ab0*/  SYNCS.PHASECHK.TRANS64.TRYWAIT P0, [UR4+0x80], RZ ;  /* 0x000080ffff0075a7 */ /* 0x000ea20008001104 */
[----:B------:R-:W-:Y:S02]  /*0ac0*/  UIADD3 UR13, UPT, UPT, UR4, 0x4800, URZ ;  /* 0x00004800040d7890 */ /* 0x000fe4000fffe0ff */
[----:B-1----:R-:W-:Y:S02]  /*0ad0*/  UIADD3 UR10, UPT, UPT, UR10, UR5, URZ ;  /* 0x000000050a0a7290 */ /* 0x002fe4000fffe0ff */
[----:B------:R-:W-:Y:S02]  /*0ae0*/  UIADD3 UR5, UPT, UPT, UR4, 0x8800, URZ ;  /* 0x0000880004057890 */ /* 0x000fe4000fffe0ff */
[----:B------:R-:W-:Y:S01]  /*0af0*/  USHF.L.U32 UR10, UR10, 0x7, URZ ;  /* 0x000000070a0a7899 */ /* 0x000fe200080006ff */
[----:B--2---:R-:W-:Y:S11]  /*0b00*/  @!P0 BRA `(.L_x_6) ;  /* 0x000000cc00608947 */ /* 0x004ff60003800000 */
.L_x_59:
[----:B------:R2:W-:Y:S01]  /*0b10*/  UTMASTG.4D [UR8], [UR6], desc[URZ] ;  /* 0x0000ff08060073b5 */ /* 0x0005e20008019000 */
[----:B-1----:R-:W-:Y:S01]  /*0b20*/  HFMA2 R4, -RZ, RZ, 0, 5.9604644775390625e-08 ;  /* 0x00000001ff047431 */ /* 0x002fe200000001ff */
[----:B--2---:R-:W-:Y:S01]  /*0b30*/  UMOV UR8, UR13 ;  /* 0x0000000d00087c82 */ /* 0x004fe20008000000 */
[----:B------:R-:W-:Y:S01]  /*0b40*/  UMOV UR9, UR14 ;  /* 0x0000000e00097c82 */ /* 0x000fe20008000000 */
[----:B------:R-:W-:Y:S01]  /*0b50*/  UMOV UR13, 0x80 ;  /* 0x00000080000d7882 */ /* 0x000fe20000000000 */
[----:B------:R1:W-:Y:S02]  /*0b60*/  UTMASTG.4D [UR8], [UR6], desc[URZ] ;  /* 0x0000ff08060073b5 */ /* 0x0003e40008019000 */
[----:B-1----:R-:W-:Y:S01]  /*0b70*/  UMOV UR8, UR5 ;  /* 0x0000000500087c82 */ /* 0x002fe20008000000 */
[----:B------:R-:W-:Y:S02]  /*0b80*/  UMOV UR9, UR13 ;  /* 0x0000000d00097c82 */ /* 0x000fe40008000000 */
[----:B------:R1:W-:Y:S01]  /*0b90*/  UTMASTG.4D [UR8], [UR6], desc[URZ] ;  /* 0x0000ff08060073b5 */ /* 0x0003e20008019000 */
[----:B------:R0:W-:Y:S01]  /*0ba0*/  UTMACMDFLUSH ;  /* 0x00000000000079b7 */ /* 0x0001e20000000000 */
[----:B------:R-:W-:-:S04]  /*0bb0*/  DEPBAR.LE SB0, 0x0 ;  /* 0x000080000000791a */ /* 0x000fc80000000000 */
[----:B------:R1:W-:Y:S01]  /*0bc0*/  SYNCS.ARRIVE.TRANS64.ART0 RZ, [UR4+0x88], R4 ;  /* 0x00008804ffff79a7 */ /* 0x0003e20008500004 */
[----:B------:R-:W-:Y:S05]  /*0bd0*/  BRA `(.L_x_5) ;  /* 0x0000003400987947 */ /* 0x000fea0003800000 */
.L_x_123:
[----:B------:R-:W-:-:S08]  /*0be0*/  NOP ;  /* 0x0000000000007918 */ /* 0x000fd00000000000 */
[----:B------:R-:W1:-:S00]  /*0bf0*/  USETMAXREG.DEALLOC.CTAPOOL 0x38 ;  /* 0x00000038000079c8 */ /* 0x000e4000080e0500 */
[----:B------:R-:W2:Y:S01]  /*0c00*/  S2UR UR12, SR_CgaCtaId ;  /* 0x00000000000c79c3 */ /* 0x000ea20000008800 */
[----:B------:R-:W-:Y:S01]  /*0c10*/  NOP ;  /* 0x0000000000007918 */ /* 0x000fe20000000000 */
[----:B------:R-:W-:Y:S02]  /*0c20*/  UMOV UR4, 0x40 ;  /* 0x0000004000047882 */ /* 0x000fe40000000000 */
[----:B--2---:R-:W-:-:S09]  /*0c30*/  ULEA UR4, UR12, UR4, 0x18 ;  /* 0x000000040c047291 */ /* 0x004fd2000f8ec0ff */
[----:B-1----:R-:W1:Y:S01]  /*0c40*/  LDS.U8 R4, [UR4] ;  /* 0x00000004ff047984 */ /* 0x002e620008000000 */
[----:B------:R-:W-:Y:S02]  /*0c50*/  UMOV UR4, 0x400 ;  /* 0x0000040000047882 */ /* 0x000fe40000000000 */
[----:B------:R-:W-:Y:S01]  /*0c60*/  ULEA UR11, UR12, UR4, 0x18 ;  /* 0x000000040c0b7291 */ /* 0x000fe2000f8ec0ff */
[----:B-1----:R-:W-:-:S13]  /*0c70*/  ISETP.NE.AND P0, PT, R4, RZ, PT ;  /* 0x000000ff0400720c */ /* 0x002fda0003f05270 */
[----:B------:R-:W-:Y:S05]  /*0c80*/  @P0 BRA `(.L_x_7) ;  /* 0x00000000007c0947 */ /* 0x000fea0003800000 */
[----:B------:R-:W-:-:S13]  /*0c90*/  ELECT P0, URZ, PT ;  /* 0x0000000000ff782f */ /* 0x000fda0003800000 */
[----:B------:R-:W-:Y:S05]  /*0ca0*/  @!P0 BRA `(.L_x_8) ;  /* 0x0000000000848947 */ /* 0x000fea0003800000 */
[----:B------:R-:W-:Y:S01]  /*0cb0*/  UMOV UR4, 0x10 ;  /* 0x0000001000047882 */ /* 0x000fe20000000000 */
[----:B------:R-:W-:-:S04]  /*0cc0*/  IMAD.MOV.U32 R5, RZ, RZ, 0xffff ;  /* 0x0000ffffff057424 */ /* 0x000fc800078e00ff */
[----:B------:R-:W-:Y:S04]  /*0cd0*/  DEPBAR.LE SB1, 0x36 ;  /* 0x00009d800000791a */ /* 0x000fe80000000000 */
[----:B------:R-:W1:Y:S02]  /*0ce0*/  UTCATOMSWS.FIND_AND_SET.ALIGN UP0, UR4, UR4 ;  /* 0x00000004000475e3 */ /* 0x000e640008000800 */
[----:B-1----:R-:W-:Y:S01]  /*0cf0*/  PLOP3.LUT P0, PT, PT, PT, UP0, 0x80, 0x8 ;  /* 0x000000000008781c */ /* 0x002fe20003f0f008 */
[----:B------:R-:W-:-:S03]  /*0d00*/  IMAD.U32 R6, RZ, RZ, UR4 ;  /* 0x00000004ff067e24 */ /* 0x000fc6000f8e00ff */
[----:B------:R-:W-:-:S04]  /*0d10*/  SEL R4, RZ, 0xffffffff, !P0 ;  /* 0xffffffffff047807 */ /* 0x000fc80004000000 */
[----:B------:R-:W-:Y:S01]  /*0d20*/  ISETP.NE.AND P0, PT, R4, RZ, PT ;  /* 0x000000ff0400720c */ /* 0x000fe20003f05270 */
[----:B------:R-:W-:-:S12]  /*0d30*/  IMAD.MOV.U32 R4, RZ, RZ, 0x1 ;  /* 0x00000001ff047424 */ /* 0x000fd800078e00ff */
[----:B------:R-:W-:Y:S05]  /*0d40*/  @P0 BRA `(.L_x_9) ;  /* 0x0000000000240947 */ /* 0x000fea0003800000 */
.L_x_10:
[----:B------:R-:W-:Y:S05]  /*0d50*/  NANOSLEEP 0x64 ;  /* 0x000000640000795d */ /* 0x000fea0003800000 */
[----:B------:R-:W-:-:S05]  /*0d60*/  UMOV UR4, 0x10 ;  /* 0x0000001000047882 */ /* 0x000fca0000000000 */
[----:B------:R-:W-:Y:S04]  /*0d70*/  DEPBAR.LE SB1, 0x36 ;  /* 0x00009d800000791a */ /* 0x000fe80000000000 */
[----:B------:R-:W1:Y:S02]  /*0d80*/  UTCATOMSWS.FIND_AND_SET.ALIGN UP0, UR4, UR4 ;  /* 0x00000004000475e3 */ /* 0x000e640008000800 */
[----:B-1----:R-:W-:-:S04]  /*0d90*/  PLOP3.LUT P0, PT, PT, PT, UP0, 0x80, 0x8 ;  /* 0x000000000008781c */ /* 0x002fc80003f0f008 */
[----:B------:R-:W-:-:S04]  /*0da0*/  SEL R6, RZ, 0xffffffff, !P0 ;  /* 0xffffffffff067807 */ /* 0x000fc80004000000 */
[----:B------:R-:W-:Y:S01]  /*0db0*/  ISETP.NE.AND P0, PT, R6, RZ, PT ;  /* 0x000000ff0600720c */ /* 0x000fe20003f05270 */
[----:B------:R-:W-:-:S12]  /*0dc0*/  IMAD.U32 R6, RZ, RZ, UR4 ;  /* 0x00000004ff067e24 */ /* 0x000fd8000f8e00ff */
[----:B------:R-:W-:Y:S05]  /*0dd0*/  @!P0 BRA `(.L_x_10) ;  /* 0xfffffffc00dc8947 */ /* 0x000fea000383ffff */
.L_x_9:
[C---:B------:R-:W-:Y:S01]  /*0de0*/  VIADD R7, R6.reuse, 0x10 ;  /* 0x0000001006077836 */ /* 0x040fe20000000000 */
[----:B------:R-:W-:Y:S01]  /*0df0*/  UMOV UR4, 0x50 ;  /* 0x0000005000047882 */ /* 0x000fe20000000000 */
[----:B------:R-:W-:Y:S01]  /*0e00*/  SHF.L.U32 R5, R5, R6, RZ ;  /* 0x0000000605057219 */ /* 0x000fe200000006ff */
[----:B------:R-:W-:Y:S01]  /*0e10*/  ULEA UR4, UR12, UR4, 0x18 ;  /* 0x000000040c047291 */ /* 0x000fe2000f8ec0ff */
[----:B------:R-:W-:Y:S01]  /*0e20*/  IMAD.SHL.U32 R6, R6, 0x20, RZ ;  /* 0x0000002006067824 */ /* 0x000fe200078e00ff */
[----:B------:R-:W-:-:S04]  /*0e30*/  SHF.L.U32 R4, R4, R7, RZ ;  /* 0x0000000704047219 */ /* 0x000fc800000006ff */
[----:B------:R-:W-:-:S05]  /*0e40*/  LOP3.LUT R4, R4, R5, RZ, 0xfc, !PT ;  /* 0x0000000504047212 */ /* 0x000fca00078efcff */
[----:B------:R1:W-:Y:S04]  /*0e50*/  ATOMS.OR RZ, [UR4], R4 ;  /* 0x00000004ffff798c */ /* 0x0003e8000b000004 */
[----:B------:R1:W-:Y:S01]  /*0e60*/  STS [UR11+0xb8], R6 ;  /* 0x0000b806ff007988 */ /* 0x0003e2000800080b */
[----:B------:R-:W-:Y:S05]  /*0e70*/  BRA `(.L_x_8) ;  /* 0x0000000000107947 */ /* 0x000fea0003800000 */
.L_x_7:
[----:B------:R-:W-:-:S05]  /*0e80*/  MOV R4, 0xffffffff ;  /* 0xffffffff00047802 */ /* 0x000fca0000000f00 */
[----:B------:R1:W-:Y:S02]  /*0e90*/  STS [UR11+0xb8], R4 ;  /* 0x0000b804ff007988 */ /* 0x0003e4000800080b */
[----:B-1----:R-:W-:Y:S02]  /*0ea0*/  MOV R4, 0xec0 ;  /* 0x00000ec000047802 */ /* 0x002fe40000000f00 */
[----:B------:R-:W-:Y:S05]  /*0eb0*/  CALL.REL.NOINC `($__internal_1_$__cuda_sm10x_tcgen05_guardrail_trap_phase_invalid_during_alloc) ;  /* 0x000000d400947944 */ /* 0x000fea0003c00000 */
.L_x_8:
[----:B------:R-:W-:Y:S05]  /*0ec0*/  WARPSYNC.ALL ;  /* 0x0000000000007948 */ /* 0x000fea0003800000 */
[----:B------:R-:W-:Y:S01]  /*0ed0*/  NOP ;  /* 0x0000000000007918 */ /* 0x000fe20000000000 */
[----:B------:R-:W2:Y:S01]  /*0ee0*/  S2UR UR13, SR_CTAID.X ;  /* 0x00000000000d79c3 */ /* 0x000ea20000002500 */
[----:B------:R-:W2:Y:S01]  /*0ef0*/  LDCU UR6, c[0x0][0x640] ;  /* 0x0000c800ff0677ac */ /* 0x000ea20008000800 */
[----:B------:R-:W3:Y:S06]  /*0f00*/  LDCU.U8 UR9, c[0x0][0x644] ;  /* 0x0000c880ff0977ac */ /* 0x000eec0008000000 */
[----:B------:R-:W4:Y:S01]  /*0f10*/  S2UR UR5, SR_CgaCtaId ;  /* 0x00000000000579c3 */ /* 0x000f220000008800 */
[----:B------:R-:W5:Y:S01]  /*0f20*/  LDCU UR8, c[0x0][0x654] ;  /* 0x0000ca80ff0877ac */ /* 0x000f620008000800 */
[----:B------:R-:W-:Y:S01]  /*0f30*/  UMOV UR4, 0x400 ;  /* 0x0000040000047882 */ /* 0x000fe20000000000 */
[----:B------:R-:W1:Y:S01]  /*0f40*/  LDCU UR10, c[0x0][0x634] ;  /* 0x0000c680ff0a77ac */ /* 0x000e620008000800 */
[----:B------:R-:W1:Y:S01]  /*0f50*/  LDCU.U8 UR14, c[0x0][0x650] ;  /* 0x0000ca00ff0e77ac */ /* 0x000e620008000000 */
[----:B------:R-:W1:Y:S01]  /*0f60*/  LDCU.U8 UR15, c[0x0][0x651] ;  /* 0x0000ca20ff0f77ac */ /* 0x000e620008000000 */
[----:B--2---:R-:W-:-:S02]  /*0f70*/  UIMAD.WIDE.U32 UR6, UR13, UR6, URZ ;  /* 0x000000060d0672a5 */ /* 0x004fc4000f8e00ff */
[----:B----4-:R-:W-:-:S05]  /*0f80*/  ULEA UR4, UR5, UR4, 0x18 ;  /* 0x0000000405047291 */ /* 0x010fca000f8ec0ff */
[----:B------:R-:W-:Y:S02]  /*0f90*/  UMOV UR6, UR7 ;  /* 0x0000000700067c82 */ /* 0x000fe40008000000 */
[----:B------:R-:W-:-:S04]  /*0fa0*/  UIADD3 UR7, UPT, UPT, -UR6, UR13, URZ ;  /* 0x0000000d06077290 */ /* 0x000fc8000fffe1ff */
[----:B---3--:R-:W-:Y:S01]  /*0fb0*/  USHF.R.U32.HI UR7, URZ, UR9, UR7 ;  /* 0x00000009ff077299 */ /* 0x008fe20008011607 */
[----:B------:R-:W2:Y:S03]  /*0fc0*/  LDCU.U8 UR9, c[0x0][0x645] ;  /* 0x0000c8a0ff0977ac */ /* 0x000ea60008000000 */
[----:B------:R-:W-:-:S04]  /*0fd0*/  UIADD3 UR6, UPT, UPT, UR6, UR7, URZ ;  /* 0x0000000706067290 */ /* 0x000fc8000fffe0ff */
[----:B--2---:R-:W-:Y:S02]  /*0fe0*/  USHF.R.U32.HI UR7, URZ, UR9, UR6 ;  /* 0x00000009ff077299 */ /* 0x004fe40008011606 */
[----:B------:R-:W-:Y:S02]  /*0ff0*/  UIADD3 UR6, UPT, UPT, UR4, 0x800, URZ ;  /* 0x0000080004067890 */ /* 0x000fe4000fffe0ff */
[----:B-----5:R-:W-:Y:S02]  /*1000*/  UISETP.GE.AND UP0, UPT, UR7, UR8, UPT ;  /* 0x000000080700728c */ /* 0x020fe4000bf06270 */
[----:B------:R-:W-:Y:S01]  /*1010*/  USHF.R.U32.HI UR6, URZ, 0x4, UR6 ;  /* 0x00000004ff067899 */ /* 0x000fe20008011606 */
[----:B------:R-:W2:Y:S03]  /*1020*/  LDCU UR8, c[0x0][0x63c] ;  /* 0x0000c780ff0877ac */ /* 0x000ea60008000800 */
[----:B------:R-:W-:Y:S01]  /*1030*/  ULOP3.LUT UR6, UR6, 0x3fc0, URZ, 0xc0, !UPT ;  /* 0x00003fc006067892 */ /* 0x000fe2000f8ec0ff */
[----:B------:R-:W3:Y:S04]  /*1040*/  LDCU.U8 UR9, c[0x0][0x638] ;  /* 0x0000c700ff0977ac */ /* 0x000ee80008000000 */
[----:B-1----:R-:W1:Y:S01]  /*1050*/  @UP0 LDCU UR10, c[0x0][0x64c] ;  /* 0x0000c980ff0a07ac */ /* 0x002e620008000800 */
[----:B------:R-:W-:-:S06]  /*1060*/  ULOP3.LUT UR6, UR6, 0x10000, URZ, 0xfc, !UPT ;  /* 0x0001000006067892 */ /* 0x000fcc000f8efcff */
[----:B------:R-:W-:Y:S01]  /*1070*/  MOV R4, UR6 ;  /* 0x0000000600047c02 */ /* 0x000fe20008000f00 */
[----:B------:R-:W-:Y:S02]  /*1080*/  UIADD3 UR6, UPT, UPT, -UR7, URZ, URZ ;  /* 0x000000ff07067290 */ /* 0x000fe4000fffe1ff */
[----:B---3--:R-:W-:Y:S02]  /*1090*/  USEL UR9, UR9, UR14, !UP0 ;  /* 0x0000000e09097287 */ /* 0x008fe4000c000000 */
[----:B--2---:R-:W-:Y:S01]  /*10a0*/  UIMAD UR8, UR6, UR8, UR13 ;  /* 0x00000008060872a4 */ /* 0x004fe2000f8e020d */
[----:B------:R-:W2:Y:S01]  /*10b0*/  SHFL.IDX PT, R4, R4, RZ, 0x1f ;  /* 0x00001fff04047589 */ /* 0x000ea200000e0000 */
[----:B------:R-:W3:Y:S02]  /*10c0*/  LDCU.U8 UR14, c[0x0][0x639] ;  /* 0x0000c720ff0e77ac */ /* 0x000ee40008000000 */
[----:B-1----:R-:W-:Y:S01]  /*10d0*/  UIMAD.WIDE.U32 UR6, UR8, UR10, URZ ;  /* 0x0000000a080672a5 */ /* 0x002fe2000f8e00ff */
[----:B------:R-:W1:Y:S01]  /*10e0*/  LDCU UR10, c[0x0][0x60c] ;  /* 0x0000c180ff0a77ac */ /* 0x000e620008000800 */
[----:B------:R-:W-:-:S05]  /*10f0*/  ULOP3.LUT UR9, UR9, 0xff, URZ, 0xc0, !UPT ;  /* 0x000000ff09097892 */ /* 0x000fca000f8ec0ff */
[----:B------:R-:W-:Y:S02]  /*1100*/  UMOV UR6, UR7 ;  /* 0x0000000700067c82 */ /* 0x000fe40008000000 */
[----:B------:R-:W-:-:S04]  /*1110*/  UIADD3 UR7, UPT, UPT, UR8, -UR6, URZ ;  /* 0x8000000608077290 */ /* 0x000fc8000fffe0ff */
[----:B------:R-:W-:Y:S02]  /*1120*/  USHF.R.U32.HI UR7, URZ, UR9, UR7 ;  /* 0x00000009ff077299 */ /* 0x000fe40008011607 */
[----:B---3--:R-:W-:Y:S02]  /*1130*/  USEL UR8, UR14, UR15, !UP0 ;  /* 0x0000000f0e087287 */ /* 0x008fe4000c000000 */
[----:B------:R-:W-:Y:S02]  /*1140*/  UIADD3 UR6, UPT, UPT, UR6, UR7, URZ ;  /* 0x0000000706067290 */ /* 0x000fe4000fffe0ff */
[----:B-1----:R-:W-:Y:S01]  /*1150*/  UISETP.GE.AND UP0, UPT, UR13, UR10, UPT ;  /* 0x0000000a0d00728c */ /* 0x002fe2000bf06270 */
[----:B--2---:R-:W-:Y:S01]  /*1160*/  R2UR UR7, R4 ;  /* 0x00000000040772ca */ /* 0x004fe200000e0000 */
[----:B------:R-:W-:-:S04]  /*1170*/  ULOP3.LUT UR8, UR8, 0xff, URZ, 0xc0, !UPT ;  /* 0x000000ff08087892 */ /* 0x000fc8000f8ec0ff */
[----:B------:R-:W-:Y:S01]  /*1180*/  USHF.R.U32.HI UR6, URZ, UR8, UR6 ;  /* 0x00000008ff067299 */ /* 0x000fe20008011606 */
[----:B------:R-:W-:Y:S06]  /*1190*/  BAR.SYNC.DEFER_BLOCKING 0x2, 0x120 ;  /* 0x0084800000007b1d */ /* 0x000fec0000010000 */
[----:B------:R-:W1:Y:S01]  /*11a0*/  LDS R22, [UR4+0xb8] ;  /* 0x0000b804ff167984 */ /* 0x000e620008000800 */
[----:B------:R-:W-:Y:S05]  /*11b0*/  BRA.U UP0, `(.L_x_11) ;  /* 0x0000001900507547 */ /* 0x000fea000b800000 */
[----:B------:R-:W2:Y:S02]  /*11c0*/  SYNCS.PHASECHK.TRANS64.TRYWAIT P0, [UR4], RZ ;  /* 0x000000ffff0075a7 */ /* 0x000ea40008001104 */
[----:B--2---:R-:W-:Y:S05]  /*11d0*/  @!P0 BRA `(.L_x_12) ;  /* 0x000000c400c48947 */ /* 0x004fea0003800000 */
.L_x_61:
[----:B------:R-:W3:Y:S01]  /*11e0*/  SYNCS.PHASECHK.TRANS64.TRYWAIT P0, [UR4+0x10], RZ ;  /* 0x000010ffff0075a7 */ /* 0x000ee20008001104 */
[----:B------:R-:W4:Y:S01]  /*11f0*/  LDCU UR5, c[0x0][0x614] ;  /* 0x0000c280ff0577ac */ /* 0x000f220008000800 */
[----:B--2---:R-:W-:Y:S01]  /*1200*/  CS2R R4, SRZ ;  /* 0x0000000000047805 */ /* 0x004fe2000001ff00 */
[----:B------:R-:W2:Y:S05]  /*1210*/  LDCU UR11, c[0x0][0x38c] ;  /* 0x00007180ff0b77ac */ /* 0x000eaa0008000800 */
[----:B------:R-:W-:Y:S01]  /*1220*/  R2UR UR14, R5 ;  /* 0x00000000050e72ca */ /* 0x000fe200000e0000 */
[----:B------:R-:W5:Y:S01]  /*1230*/  LDCU UR9, c[0x0][0x380] ;  /* 0x00007000ff0977ac */ /* 0x000f620008000800 */
[----:B------:R-:W-:-:S02]  /*1240*/  R2UR UR24, R4 ;  /* 0x00000000041872ca */ /* 0x000fc400000e0000 */
[C---:B------:R-:W-:Y:S01]  /*1250*/  R2UR UR27, R5.reuse ;  /* 0x00000000051b72ca */ /* 0x040fe200000e0000 */
[----:B------:R-:W-:Y:S01]  /*1260*/  UIADD3 UR8, UPT, UPT, UR4, 0xc800, URZ ;  /* 0x0000c80004087890 */ /* 0x000fe2000fffe0ff */
[C---:B------:R-:W-:Y:S01]  /*1270*/  R2UR UR54, R4.reuse ;  /* 0x00000000043672ca */ /* 0x040fe200000e0000 */
[----:B------:R-:W-:Y:S01]  /*1280*/  UMOV UR46, 0x0 ;  /* 0x00000000002e7882 */ /* 0x000fe20000000000 */
[----:B------:R-:W-:Y:S01]  /*1290*/  UMOV UR47, 0x1 ;  /* 0x00000001002f7882 */ /* 0x000fe20000000000 */
[----:B------:R-:W-:Y:S01]  /*12a0*/  UIADD3 UR44, UPT, UPT, UR7, 0x2, URZ ;  /* 0x00000002072c7890 */ /* 0x000fe2000fffe0ff */
[C---:B------:R-:W-:Y:S01]  /*12b0*/  R2UR UR59, R5.reuse ;  /* 0x00000000053b72ca */ /* 0x040fe200000e0000 */
[----:B----4-:R-:W-:Y:S01]  /*12c0*/  UIADD3 UR6, UPT, UPT, -UR6, UR5, URZ ;  /* 0x0000000506067290 */ /* 0x010fe2000fffe1ff */
[C---:B------:R-:W-:Y:S01]  /*12d0*/  R2UR UR60, R4.reuse ;  /* 0x00000000043c72ca */ /* 0x040fe200000e0000 */
[----:B------:R-:W-:Y:S01]  /*12e0*/  UIADD3 UR42, UPT, UPT, UR7, 0x4, URZ ;  /* 0x00000004072a7890 */ /* 0x000fe2000fffe0ff */
[C---:B------:R-:W-:Y:S01]  /*12f0*/  R2UR UR62, R5.reuse ;  /* 0x00000000053e72ca */ /* 0x040fe200000e0000 */
[----:B--2---:R-:W-:Y:S01]  /*1300*/  UIADD3 UR12, UPT, UPT, UR11, -0x1, URZ ;  /* 0xffffffff0b0c7890 */ /* 0x004fe2000fffe0ff */
[C---:B------:R-:W-:Y:S01]  /*1310*/  R2UR UR61, R4.reuse ;  /* 0x00000000043d72ca */ /* 0x040fe200000e0000 */
[----:B------:R-:W-:Y:S01]  /*1320*/  UISETP.GT.AND UP0, UPT, UR11, URZ, UPT ;  /* 0x000000ff0b00728c */ /* 0x000fe2000bf04270 */
[C---:B------:R-:W-:Y:S01]  /*1330*/  R2UR UR58, R5.reuse ;  /* 0x00000000053a72ca */ /* 0x040fe200000e0000 */
[----:B-----5:R-:W-:Y:S01]  /*1340*/  UIADD3 UR5, UPT, UPT, UR11, -UR9, URZ ;  /* 0x800000090b057290 */ /* 0x020fe2000fffe0ff */
[C---:B------:R-:W-:Y:S01]  /*1350*/  R2UR UR57, R4.reuse ;  /* 0x00000000043972ca */ /* 0x040fe200000e0000 */
[----:B------:R-:W-:Y:S01]  /*1360*/  UIADD3 UR10, UPT, UPT, -UR11, URZ, URZ ;  /* 0x000000ff0b0a7290 */ /* 0x000fe2000fffe1ff */
[----:B------:R-:W-:Y:S01]  /*1370*/  R2UR UR56, R5 ;  /* 0x00000000053872ca */ /* 0x000fe200000e0000 */
[----:B------:R-:W-:Y:S01]  /*1380*/  USHF.R.U32.HI UR9, URZ, 0x4, UR8 ;  /* 0x00000004ff097899 */ /* 0x000fe20008011608 */
[----:B------:R-:W-:Y:S01]  /*1390*/  R2UR UR55, R4 ;  /* 0x00000000043772ca */ /* 0x000fe200000e0000 */
[----:B------:R-:W-:-:S02]  /*13a0*/  ULEA UR15, UR6, UR5, 0x7 ;  /* 0x00000005060f7291 */ /* 0x000fc4000f8e38ff */
[----:B------:R-:W-:Y:S02]  /*13b0*/  USHF.R.S32.HI UR5, URZ, 0x1f, UR12 ;  /* 0x0000001fff057899 */ /* 0x000fe4000801140c */
[----:B------:R-:W-:Y:S02]  /*13c0*/  USHF.R.S32.HI UR8, URZ, 0x1f, UR10 ;  /* 0x0000001fff087899 */ /* 0x000fe4000801140a */
[----:B------:R-:W-:Y:S02]  /*13d0*/  ULOP3.LUT UR6, UR9, 0x3fc0, URZ, 0xc0, !UPT ;  /* 0x00003fc009067892 */ /* 0x000fe4000f8ec0ff */
[----:B------:R-:W-:Y:S02]  /*13e0*/  ULEA.HI UR5, UR5, UR12, URZ, 0x7 ;  /* 0x0000000c05057291 */ /* 0x000fe4000f8f38ff */
[----:B------:R-:W-:Y:S02]  /*13f0*/  ULEA.HI UR8, UR8, -UR11, URZ, 0x7 ;  /* 0x8000000b08087291 */ /* 0x000fe4000f8f38ff */
[----:B------:R-:W-:-:S02]  /*1400*/  UIADD3 UR17, UPT, UPT, UR15, -0x1, URZ ;  /* 0xffffffff0f117890 */ /* 0x000fc4000fffe0ff */
[----:B------:R-:W-:Y:S02]  /*1410*/  UIADD3 UR9, UPT, UPT, -UR15, URZ, URZ ;  /* 0x000000ff0f097290 */ /* 0x000fe4000fffe1ff */
[----:B------:R-:W-:Y:S02]  /*1420*/  ULOP3.LUT UR6, UR6, 0x10000, URZ, 0xfc, !UPT ;  /* 0x0001000006067892 */ /* 0x000fe4000f8efcff */
[----:B------:R-:W-:Y:S02]  /*1430*/  @UP0 UIMAD.WIDE UR50, UR5, 0x2000000, UR46 ;  /* 0x02000000053208a5 */ /* 0x000fe4000f8e022e */
[----:B------:R-:W-:Y:S02]  /*1440*/  UIADD3 UR40, UPT, UPT, UR7, 0x6, URZ ;  /* 0x0000000607287890 */ /* 0x000fe4000fffe0ff */
[----:B------:R-:W-:Y:S02]  /*1450*/  UIADD3 UR38, UPT, UPT, UR7, 0x400, URZ ;  /* 0x0000040007267890 */ /* 0x000fe4000fffe0ff */
[----:B------:R-:W-:-:S02]  /*1460*/  UIADD3 UR36, UPT, UPT, UR7, 0x402, URZ ;  /* 0x0000040207247890 */ /* 0x000fc4000fffe0ff */
[----:B------:R-:W-:Y:S02]  /*1470*/  UIADD3 UR34, UPT, UPT, UR7, 0x404, URZ ;  /* 0x0000040407227890 */ /* 0x000fe4000fffe0ff */
[----:B------:R-:W-:Y:S02]  /*1480*/  UIADD3 UR32, UPT, UPT, UR7, 0x406, URZ ;  /* 0x0000040607207890 */ /* 0x000fe4000fffe0ff */
[----:B------:R-:W-:Y:S02]  /*1490*/  UIADD3 UR30, UPT, UPT, UR7, 0x800, URZ ;  /* 0x00000800071e7890 */ /* 0x000fe4000fffe0ff */
[----:B------:R-:W-:Y:S02]  /*14a0*/  UIADD3 UR26, UPT, UPT, UR7, 0x804, URZ ;  /* 0x00000804071a7890 */ /* 0x000fe4000fffe0ff */
[----:B------:R-:W-:Y:S02]  /*14b0*/  UIADD3 UR25, UPT, UPT, UR7, 0x806, URZ ;  /* 0x0000080607197890 */ /* 0x000fe4000fffe0ff */
[----:B------:R-:W-:-:S02]  /*14c0*/  UIADD3 UR28, UPT, UPT, UR7, 0x802, URZ ;  /* 0x00000802071c7890 */ /* 0x000fc4000fffe0ff */
[----:B------:R-:W-:Y:S01]  /*14d0*/  USHF.R.S32.HI UR23, URZ, 0x7, UR8 ;  /* 0x00000007ff177899 */ /* 0x000fe20008011408 */
[----:B------:R-:W-:Y:S01]  /*14e0*/  UMOV UR46, UR7 ;  /* 0x00000007002e7c82 */ /* 0x000fe20008000000 */
[----:B------:R-:W-:Y:S01]  /*14f0*/  UMOV UR64, 0x0 ;  /* 0x0000000000407882 */ /* 0x000fe20000000000 */
[----:B------:R-:W-:Y:S01]  /*1500*/  UMOV UR65, 0x8200490 ;  /* 0x0820049000417882 */ /* 0x000fe20000000000 */
[----:B------:R-:W-:Y:S01]  /*1510*/  UMOV UR66, 0x0 ;  /* 0x0000000000427882 */ /* 0x000fe20000000000 */
[----:B------:R-:W-:Y:S01]  /*1520*/  UMOV UR67, 0x8200490 ;  /* 0x0820049000437882 */ /* 0x000fe20000000000 */
[----:B------:R-:W-:Y:S01]  /*1530*/  UMOV UR76, 0x0 ;  /* 0x00000000004c7882 */ /* 0x000fe20000000000 */
[----:B------:R-:W-:Y:S01]  /*1540*/  UMOV UR77, 0x8200490 ;  /* 0x08200490004d7882 */ /* 0x000fe20000000000 */
[----:B------:R-:W-:Y:S02]  /*1550*/  UIADD3 UR53, UPT, UPT, UR4, 0x40, URZ ;  /* 0x0000004004357890 */ /* 0x000fe4000fffe0ff */
[----:B------:R-:W-:-:S02]  /*1560*/  UIADD3 UR52, UPT, UPT, UR4, 0x28, URZ ;  /* 0x0000002804347890 */ /* 0x000fc4000fffe0ff */
[----:B------:R-:W-:Y:S02]  /*1570*/  USHF.R.S32.HI UR19, URZ, 0x1f, UR17 ;  /* 0x0000001fff137899 */ /* 0x000fe40008011411 */
[----:B------:R-:W-:Y:S02]  /*1580*/  USHF.R.S32.HI UR21, URZ, 0x1f, UR9 ;  /* 0x0000001fff157899 */ /* 0x000fe40008011409 */
[----:B------:R-:W-:Y:S02]  /*1590*/  UIADD3 UR12, UPT, UPT, UR6, 0x2, URZ ;  /* 0x00000002060c7890 */ /* 0x000fe4000fffe0ff */
[----:B------:R-:W-:Y:S01]  /*15a0*/  UIADD3 UR8, UPT, UPT, UR6, 0x4, URZ ;  /* 0x0000000406087890 */ /* 0x000fe2000fffe0ff */
[----:B------:R-:W-:Y:S01]  /*15b0*/  UMOV UR47, 0x40004040 ;  /* 0x40004040002f7882 */ /* 0x000fe20000000000 */
[----:B------:R-:W-:Y:S01]  /*15c0*/  UISETP.GT.AND UP1, UPT, UR15, URZ, UPT ;  /* 0x000000ff0f00728c */ /* 0x000fe2000bf24270 */
[----:B------:R-:W-:Y:S01]  /*15d0*/  UMOV UR74, 0x0 ;  /* 0x00000000004a7882 */ /* 0x000fe20000000000 */
        /* <DEDUP_REMOVED lines=8> */
[----:B---3--:R-:W-:Y:S05]  /*1660*/  @!P0 BRA `(.L_x_13) ;  /* 0x000000c000b88947 */ /* 0x008fea0003800000 */
.L_x_63:
[----:B------:R-:W-:Y:S01]  /*1670*/  UIADD3 UR10, UPT, UPT, UR6, 0x6, URZ ;  /* 0x00000006060a7890 */ /* 0x000fe2000fffe0ff */
[----:B------:R3:W-:Y:S01]  /*1680*/  UTCHMMA gdesc[UR46], gdesc[UR6], tmem[UR14], tmem[UR64], idesc[UR65], !UPT ;  /* 0x00ff40062e0075ea */ /* 0x0007e2000f80000e */
[----:B------:R-:W-:Y:S01]  /*1690*/  UIADD3 UR48, UPT, UPT, UR6, 0x400, URZ ;  /* 0x0000040006307890 */ /* 0x000fe2000fffe0ff */
[----:B------:R-:W-:Y:S01]  /*16a0*/  CS2R R20, SRZ ;  /* 0x0000000000147805 */ /* 0x000fe2000001ff00 */
[----:B------:R-:W-:Y:S01]  /*16b0*/  UMOV UR45, 0x40004040 ;  /* 0x40004040002d7882 */ /* 0x000fe20000000000 */
[----:B------:R-:W-:Y:S01]  /*16c0*/  UMOV UR13, 0x40004040 ;  /* 0x40004040000d7882 */ /* 0x000fe20000000000 */
[----:B------:R-:W-:Y:S01]  /*16d0*/  UIADD3 UR22, UPT, UPT, UR6, 0x402, URZ ;  /* 0x0000040206167890 */ /* 0x000fe2000fffe0ff */
[----:B------:R4:W-:Y:S01]  /*16e0*/  UTCHMMA gdesc[UR44], gdesc[UR12], tmem[UR24], tmem[UR66], idesc[UR67], UPT ;  /* 0x00ff420c2c0075ea */ /* 0x0009e2000b800018 */
[----:B------:R-:W-:Y:S01]  /*16f0*/  UMOV UR43, 0x40004040 ;  /* 0x40004040002b7882 */ /* 0x000fe20000000000 */
[----:B------:R-:W-:Y:S01]  /*1700*/  UIADD3 UR20, UPT, UPT, UR6, 0x404, URZ ;  /* 0x0000040406147890 */ /* 0x000fe2000fffe0ff */
[----:B------:R-:W-:Y:S01]  /*1710*/  UMOV UR9, 0x40004040 ;  /* 0x4000404000097882 */ /* 0x000fe20000000000 */
[----:B------:R-:W-:Y:S01]  /*1720*/  ULEA.HI UR5, UR21, -UR15, URZ, 0x7 ;  /* 0x8000000f15057291 */ /* 0x000fe2000f8f38ff */
[----:B------:R5:W-:Y:S01]  /*1730*/  UTCHMMA gdesc[UR42], gdesc[UR8], tmem[UR27], tmem[UR76], idesc[UR77], UPT ;  /* 0x00ff4c082a0075ea */ /* 0x000be2000b80001b */
[----:B------:R-:W-:Y:S01]  /*1740*/  UMOV UR41, 0x40004040 ;  /* 0x4000404000297882 */ /* 0x000fe20000000000 */
[----:B------:R-:W-:Y:S01]  /*1750*/  UIADD3 UR18, UPT, UPT, UR6, 0x406, URZ ;  /* 0x0000040606127890 */ /* 0x000fe2000fffe0ff */
[----:B------:R-:W-:Y:S01]  /*1760*/  UMOV UR11, 0x40004040 ;  /* 0x40004040000b7882 */ /* 0x000fe20000000000 */
[----:B------:R-:W-:Y:S01]  /*1770*/  UIADD3 UR16, UPT, UPT, UR6, 0x800, URZ ;  /* 0x0000080006107890 */ /* 0x000fe2000fffe0ff */
[----:B------:R-:W-:Y:S01]  /*1780*/  UMOV UR39, 0x40004040 ;  /* 0x4000404000277882 */ /* 0x000fe20000000000 */
[----:B------:R-:W-:Y:S01]  /*1790*/  UMOV UR49, 0x40004040 ;  /* 0x4000404000317882 */ /* 0x000fe20000000000 */
[----:B------:R-:W-:Y:S01]  /*17a0*/  UMOV UR37, 0x40004040 ;  /* 0x4000404000257882 */ /* 0x000fe20000000000 */
[----:B------:R-:W-:Y:S01]  /*17b0*/  UMOV UR35, 0x40004040 ;  /* 0x4000404000237882 */ /* 0x000fe20000000000 */
[----:B------:R-:W-:Y:S01]  /*17c0*/  UMOV UR21, 0x40004040 ;  /* 0x4000404000157882 */ /* 0x000fe20000000000 */
[----:B------:R-:W-:Y:S01]  /*17d0*/  UMOV UR33, 0x40004040 ;  /* 0x4000404000217882 */ /* 0x000fe20000000000 */
[----:B---3--:R-:W-:Y:S01]  /*17e0*/  UMOV UR64, 0x0 ;  /* 0x0000000000407882 */ /* 0x008fe20000000000 */
[----:B------:R-:W-:Y:S01]  /*17f0*/  UMOV UR65, 0x8200490 ;  /* 0x0820049000417882 */ /* 0x000fe20000000000 */
[----:B------:R-:W-:Y:S01]  /*1800*/  UIADD3 UR14, UPT, UPT, UR6, 0x802, URZ ;  /* 0x00000802060e7890 */ /* 0x000fe2000fffe0ff */
[----:B------:R3:W-:Y:S01]  /*1810*/  UTCHMMA gdesc[UR40], gdesc[UR10], tmem[UR54], tmem[UR64], idesc[UR65], UPT ;  /* 0x00ff400a280075ea */ /* 0x0007e2000b800036 */
[----:B------:R-:W-:Y:S01]  /*1820*/  ULEA.HI UR7, UR19, UR17, URZ, 0x7 ;  /* 0x0000001113077291 */ /* 0x000fe2000f8f38ff */
[----:B------:R-:W-:Y:S01]  /*1830*/  UTCHMMA gdesc[UR38], gdesc[UR48], tmem[UR59], tmem[UR64], idesc[UR65], UPT ;  /* 0x00ff4030260075ea */ /* 0x000fe2000b80003b */
[----:B----4-:R-:W-:Y:S01]  /*1840*/  UIADD3 UR12, UPT, UPT, UR6, 0x804, URZ ;  /* 0x00000804060c7890 */ /* 0x010fe2000fffe0ff */
[----:B------:R-:W-:Y:S01]  /*1850*/  UMOV UR66, 0x0 ;  /* 0x0000000000427882 */ /* 0x000fe20000000000 */
[----:B------:R-:W-:Y:S01]  /*1860*/  UMOV UR67, 0x8200490 ;  /* 0x0820049000437882 */ /* 0x000fe20000000000 */
[----:B------:R-:W-:Y:S01]  /*1870*/  UMOV UR19, 0x40004040 ;  /* 0x4000404000137882 */ /* 0x000fe20000000000 */
[----:B------:R-:W-:Y:S01]  /*1880*/  UMOV UR31, 0x40004040 ;  /* 0x40004040001f7882 */ /* 0x000fe20000000000 */
[----:B-----5:R-:W-:-:S02]  /*1890*/  UIADD3 UR8, UPT, UPT, UR6, 0x806, URZ ;  /* 0x0000080606087890 */ /* 0x020fc4000fffe0ff */
[----:B------:R-:W-:Y:S01]  /*18a0*/  UIADD3 UR6, UPT, UPT, -UR23, URZ, URZ ;  /* 0x000000ff17067290 */ /* 0x000fe2000fffe1ff */
[----:B------:R-:W-:Y:S02]  /*18b0*/  UMOV UR17, 0x40004040 ;  /* 0x4000404000117882 */ /* 0x000fe40000000000 */
[----:B------:R-:W-:Y:S01]  /*18c0*/  UMOV UR23, 0x40004040 ;  /* 0x4000404000177882 */ /* 0x000fe20000000000 */
[----:B------:R-:W-:Y:S01]  /*18d0*/  UMOV UR29, 0x40004040 ;  /* 0x40004040001d7882 */ /* 0x000fe20000000000 */
[----:B------:R-:W-:Y:S01]  /*18e0*/  UTCHMMA gdesc[UR36], gdesc[UR22], tmem[UR60], tmem[UR64], idesc[UR65], UPT ;  /* 0x00ff4016240075ea */ /* 0x000fe2000b80003c */
[----:B------:R-:W-:Y:S01]  /*18f0*/  UTCHMMA gdesc[UR34], gdesc[UR20], tmem[UR62], tmem[UR66], idesc[UR67], UPT ;  /* 0x00ff4214220075ea */ /* 0x000fe2000b80003e */
[----:B------:R-:W-:Y:S01]  /*1900*/  UMOV UR15, 0x40004040 ;  /* 0x40004040000f7882 */ /* 0x000fe20000000000 */
[----:B------:R-:W-:Y:S01]  /*1910*/  UTCHMMA gdesc[UR32], gdesc[UR18], tmem[UR61], tmem[UR64], idesc[UR65], UPT ;  /* 0x00ff4012200075ea */ /* 0x000fe2000b80003d */
[----:B------:R-:W-:Y:S01]  /*1920*/  UMOV UR27, 0x40004040 ;  /* 0x40004040001b7882 */ /* 0x000fe20000000000 */
[----:B------:R-:W-:Y:S01]  /*1930*/  UMOV UR24, UR25 ;  /* 0x0000001900187c82 */ /* 0x000fe20008000000 */
[----:B------:R-:W-:Y:S01]  /*1940*/  UTCHMMA gdesc[UR30], gdesc[UR16], tmem[UR58], tmem[UR74], idesc[UR75], UPT ;  /* 0x00ff4a101e0075ea */ /* 0x000fe2000b80003a */
[----:B------:R-:W-:Y:S01]  /*1950*/  UMOV UR25, 0x40004040 ;  /* 0x4000404000197882 */ /* 0x000fe20000000000 */
[----:B------:R-:W-:Y:S01]  /*1960*/  UTCHMMA gdesc[UR28], gdesc[UR14], tmem[UR57], tmem[UR72], idesc[UR73], UPT ;  /* 0x00ff480e1c0075ea */ /* 0x000fe2000b800039 */
[----:B---3--:R-:W-:Y:S01]  /*1970*/  USHF.R.S32.HI UR10, URZ, 0x7, UR5 ;  /* 0x00000007ff0a7899 */ /* 0x008fe20008011405 */
[----:B------:R-:W-:Y:S01]  /*1980*/  UTCHMMA gdesc[UR26], gdesc[UR12], tmem[UR56], tmem[UR70], idesc[UR71], UPT ;  /* 0x00ff460c1a0075ea */ /* 0x000fe2000b800038 */
[----:B------:R-:W-:Y:S01]  /*1990*/  ULEA.HI.SX32 UR5, UR7, 0x1, 0x19 ;  /* 0x0000000107057891 */ /* 0x000fe2000f8fcaff */
[----:B------:R3:W-:Y:S01]  /*19a0*/  UTCHMMA gdesc[UR24], gdesc[UR8], tmem[UR55], tmem[UR68], idesc[UR69], UPT ;  /* 0x00ff4408180075ea */ /* 0x0007e2000b800037 */
[----:B------:R-:W-:Y:S01]  /*19b0*/  UIADD3 UR7, UPT, UPT, -UR10, URZ, URZ ;  /* 0x000000ff0a077290 */ /* 0x000fe2000fffe1ff */
[----:B------:R4:W-:Y:S01]  /*19c0*/  UTCBAR [UR53], URZ ;  /* 0x000000ff350073e9 */ /* 0x0009e200080000ff */
[----:B------:R-:W-:Y:S01]  /*19d0*/  @UP0 UMOV UR6, UR51 ;  /* 0x0000003300060c82 */ /* 0x000fe20008000000 */
[----:B------:R4:W-:Y:S04]  /*19e0*/  UTCBAR [UR52], URZ ;  /* 0x000000ff340073e9 */ /* 0x0009e800080000ff */
[----:B------:R-:W-:-:S02]  /*19f0*/  @!UP1 UMOV UR5, UR7 ;  /* 0x0000000700059c82 */ /* 0x000fc40008000000 */
[----:B------:R-:W-:-:S04]  /*1a00*/  UISETP.LT.AND UP0, UPT, UR5, UR6, UPT ;  /* 0x000000060500728c */ /* 0x000fc8000bf01270 */
[----:B------:R-:W-:-:S03]  /*1a10*/  USEL UR5, UR5, UR6, UP0 ;  /* 0x0000000605057287 */ /* 0x000fc60008000000 */
[----:B------:R-:W-:Y:S01]  /*1a20*/  UMOV UR6, 0x1 ;  /* 0x0000000100067882 */ /* 0x000fe20000000000 */
[----:B------:R-:W-:Y:S01]  /*1a30*/  UISETP.GE.AND UP0, UPT, UR5, 0x2, UPT ;  /* 0x000000020500788c */ /* 0x000fe2000bf06270 */
[----:B---3--:R-:W-:-:S08]  /*1a40*/  UMOV UR8, URZ ;  /* 0x000000ff00087c82 */ /* 0x008fd00008000000 */
[----:B------:R-:W-:Y:S05]  /*1a50*/  BRA.U !UP0, `(.L_x_14) ;  /* 0x0000000908b07547 */ /* 0x000fea000b800000 */
[----:B------:R-:W-:Y:S02]  /*1a60*/  CS2R R20, SRZ ;  /* 0x0000000000147805 */ /* 0x000fe4000001ff00 */
[----:B------:R-:W-:Y:S02]  /*1a70*/  CS2R R14, SRZ ;  /* 0x00000000000e7805 */ /* 0x000fe4000001ff00 */
[----:B------:R-:W-:Y:S02]  /*1a80*/  CS2R R12, SRZ ;  /* 0x00000000000c7805 */ /* 0x000fe4000001ff00 */
[----:B------:R-:W-:Y:S02]  /*1a90*/  CS2R R10, SRZ ;  /* 0x00000000000a7805 */ /* 0x000fe4000001ff00 */
[----:B------:R-:W-:Y:S02]  /*1aa0*/  CS2R R8, SRZ ;  /* 0x0000000000087805 */ /* 0x000fe4000001ff00 */
[----:B------:R-:W-:-:S02]  /*1ab0*/  CS2R R6, SRZ ;  /* 0x0000000000067805 */ /* 0x000fc4000001ff00 */
[----:B--2---:R-:W-:Y:S01]  /*1ac0*/  CS2R R4, SRZ ;  /* 0x0000000000047805 */ /* 0x004fe2000001ff00 */
[----:B------:R-:W-:Y:S01]  /*1ad0*/  UIADD3 UR22, UPT, UPT, -UR5, URZ, URZ ;  /* 0x000000ff05167290 */ /* 0x000fe2000fffe1ff */
[----:B------:R-:W-:Y:S01]  /*1ae0*/  UMOV UR6, 0x1 ;  /* 0x0000000100067882 */ /* 0x000fe20000000000 */
[----:B------:R-:W-:Y:S01]  /*1af0*/  UMOV UR8, URZ ;  /* 0x000000ff00087c82 */ /* 0x000fe20008000000 */
        /* <DEDUP_REMOVED lines=24> */
[----:B------:R-:W-:Y:S01]  /*1c80*/  UIADD3 UR23, UPT, UPT, UR4, 0x40, URZ ;  /* 0x0000004004177890 */ /* 0x000fe2000fffe0ff */
[----:B----4-:R-:W-:Y:S01]  /*1c90*/  UMOV UR52, 0x0 ;  /* 0x0000000000347882 */ /* 0x010fe20000000000 */
[----:B------:R-:W-:Y:S01]  /*1ca0*/  UMOV UR53, 0x8200490 ;  /* 0x0820049000357882 */ /* 0x000fe20000000000 */
[----:B------:R-:W-:Y:S01]  /*1cb0*/  UMOV UR50, 0x0 ;  /* 0x0000000000327882 */ /* 0x000fe20000000000 */
[----:B------:R-:W-:Y:S01]  /*1cc0*/  UMOV UR51, 0x8200490 ;  /* 0x0820049000337882 */ /* 0x000fe20000000000 */
[----:B------:R-:W-:Y:S01]  /*1cd0*/  UMOV UR48, 0x0 ;  /* 0x0000000000307882 */ /* 0x000fe20000000000 */
[----:B------:R-:W-:-:S06]  /*1ce0*/  UMOV UR49, 0x8200490 ;  /* 0x0820049000317882 */ /* 0x000fcc0000000000 */
.L_x_19:
[----:B------:R-:W-:Y:S01]  /*1cf0*/  ULEA UR16, UR6, UR4, 0x3 ;  /* 0x0000000406107291 */ /* 0x000fe2000f8e18ff */
[----:B------:R-:W-:Y:S01]  /*1d00*/  SHF.L.U32 R25, R20, 0x1f, RZ ;  /* 0x0000001f14197819 */ /* 0x000fe200000006ff */
[----:B------:R-:W-:Y:S01]  /*1d10*/  UISETP.NE.U32.AND UP0, UPT, UR8, URZ, UPT ;  /* 0x000000ff0800728c */ /* 0x000fe2000bf05070 */
[----:B------:R-:W-:Y:S06]  /*1d20*/  SHF.L.U32 R19, R21, 0x1f, RZ ;  /* 0x0000001f15137819 */ /* 0x000fec00000006ff */
[----:B------:R-:W2:Y:S02]  /*1d30*/  SYNCS.PHASECHK.TRANS64.TRYWAIT P0, [UR16+0x10], R25 ;  /* 0x00001019ff0075a7 */ /* 0x000ea40008001110 */
[----:B--2--5:R-:W-:Y:S05]  /*1d40*/  @!P0 BRA `(.L_x_15) ;  /* 0x000000bc00188947 */ /* 0x024fea0003800000 */
.L_x_65:
[----:B------:R-:W3:Y:S01]  /*1d50*/  SYNCS.PHASECHK.TRANS64.TRYWAIT P0, [UR4+0x48], R19 ;  /* 0x00004813ff0075a7 */ /* 0x000ee20008001104 */
[----:B------:R-:W-:Y:S01]  /*1d60*/  UIMAD UR5, UR6, 0xc000, UR4 ;  /* 0x0000c000060578a4 */ /* 0x000fe2000f8e0204 */
[----:B------:R-:W-:Y:S01]  /*1d70*/  HFMA2 R17, -RZ, RZ, 0, 3.814697265625e-06 ;  /* 0x00000040ff117431 */ /* 0x000fe200000001ff */
[----:B--2---:R-:W-:Y:S02]  /*1d80*/  MOV R16, 0x100 ;  /* 0x0000010000107802 */ /* 0x004fe40000000f00 */
[----:B------:R-:W-:Y:S04]  /*1d90*/  UIADD3 UR5, UPT, UPT, UR5, 0xc800, URZ ;  /* 0x0000c80005057890 */ /* 0x000fe8000fffe0ff */
[----:B------:R-:W-:Y:S04]  /*1da0*/  USHF.R.U32.HI UR5, URZ, 0x4, UR5 ;  /* 0x00000004ff057899 */ /* 0x000fe80008011605 */
[----:B------:R-:W-:Y:S04]  /*1db0*/  ULOP3.LUT UR5, UR5, 0x3fc0, URZ, 0xc0, !UPT ;  /* 0x00003fc005057892 */ /* 0x000fe8000f8ec0ff */
[----:B------:R-:W-:Y:S01]  /*1dc0*/  ULOP3.LUT UR5, UR5, 0x4000000, URZ, 0xfc, !UPT ;  /* 0x0400000005057892 */ /* 0x000fe2000f8efcff */
[----:B---3--:R-:W-:Y:S11]  /*1dd0*/  @!P0 BRA `(.L_x_16) ;  /* 0x000000bc00108947 */ /* 0x008ff60003800000 */
.L_x_67:
[----:B------:R-:W-:Y:S01]  /*1de0*/  R2UR UR13, R17 ;  /* 0x00000000110d72ca */ /* 0x000fe200000e0000 */
[----:B------:R-:W-:Y:S01]  /*1df0*/  UIADD3 UR8, UPT, UPT, UR5, 0x80, URZ ;  /* 0x0000008005087890 */ /* 0x000fe2000fffe0ff */
[----:B------:R-:W-:Y:S01]  /*1e00*/  R2UR UR14, R16 ;  /* 0x00000000100e72ca */ /* 0x000fe200000e0000 */
[----:B------:R-:W-:Y:S01]  /*1e10*/  IMAD.MOV.U32 R17, RZ, RZ, 0x48 ;  /* 0x00000048ff117424 */ /* 0x000fe200078e00ff */
[----:B------:R-:W-:Y:S01]  /*1e20*/  UMOV UR18, 0x0 ;  /* 0x0000000000127882 */ /* 0x000fe20000000000 */
[----:B------:R-:W-:Y:S01]  /*1e30*/  IMAD.MOV.U32 R16, RZ, RZ, 0x100 ;  /* 0x00000100ff107424 */ /* 0x000fe200078e00ff */
[----:B------:R-:W-:Y:S01]  /*1e40*/  UMOV UR19, 0x8310490 ;  /* 0x0831049000137882 */ /* 0x000fe20000000000 */
[----:B------:R-:W-:Y:S01]  /*1e50*/  UMOV UR10, UR5 ;  /* 0x00000005000a7c82 */ /* 0x000fe20008000000 */
[----:B------:R-:W-:Y:S01]  /*1e60*/  R2UR UR12, R17 ;  /* 0x00000000110c72ca */ /* 0x000fe200000e0000 */
[----:B------:R-:W-:Y:S01]  /*1e70*/  UMOV UR11, 0x40004040 ;  /* 0x40004040000b7882 */ /* 0x000fe20000000000 */
[C---:B------:R-:W-:Y:S01]  /*1e80*/  R2UR UR15, R16.reuse ;  /* 0x00000000100f72ca */ /* 0x040fe200000e0000 */
[----:B------:R-:W-:Y:S01]  /*1e90*/  UMOV UR9, 0x40004040 ;  /* 0x4000404000097882 */ /* 0x000fe20000000000 */
[----:B------:R-:W-:Y:S03]  /*1ea0*/  IMAD.MOV.U32 R17, RZ, RZ, 0x50 ;  /* 0x00000050ff117424 */ /* 0x000fe600078e00ff */
[----:B------:R3:W-:Y:S02]  /*1eb0*/  UTCHMMA tmem[UR13], gdesc[UR10], tmem[UR14], tmem[UR18], idesc[UR19], UP0 ;  /* 0x00ff120a0d0079ea */ /* 0x0007e4000800000e */
[----:B------:R-:W-:Y:S01]  /*1ec0*/  R2UR UR7, R17 ;  /* 0x00000000110772ca */ /* 0x000fe200000e0000 */
[----:B------:R-:W-:Y:S05]  /*1ed0*/  IMAD.MOV.U32 R17, RZ, RZ, 0x58 ;  /* 0x00000058ff117424 */ /* 0x000fea00078e00ff */
[----:B------:R4:W-:Y:S01]  /*1ee0*/  UTCHMMA tmem[UR12], gdesc[UR8], tmem[UR15], tmem[UR18], idesc[UR19], UPT ;  /* 0x00ff12080c0079ea */ /* 0x0009e2000b80000f */
[C---:B---3--:R-:W-:Y:S01]  /*1ef0*/  R2UR UR14, R16.reuse ;  /* 0x00000000100e72ca */ /* 0x048fe200000e0000 */
[----:B------:R-:W-:Y:S01]  /*1f00*/  UIADD3 UR10, UPT, UPT, UR5, 0x100, URZ ;  /* 0x00000100050a7890 */ /* 0x000fe2000fffe0ff */
[----:B------:R-:W-:Y:S01]  /*1f10*/  R2UR UR13, R17 ;  /* 0x00000000110d72ca */ /* 0x000fe200000e0000 */
[----:B------:R-:W-:Y:S01]  /*1f20*/  IMAD.MOV.U32 R17, RZ, RZ, 0x60 ;  /* 0x00000060ff117424 */ /* 0x000fe200078e00ff */
[----:B----4-:R-:W-:Y:S04]  /*1f30*/  UIADD3 UR8, UPT, UPT, UR5, 0x180, URZ ;  /* 0x0000018005087890 */ /* 0x010fe8000fffe0ff */
[----:B------:R-:W-:Y:S01]  /*1f40*/  R2UR UR12, R17 ;  /* 0x00000000110c72ca */ /* 0x000fe200000e0000 */
[----:B------:R-:W-:Y:S04]  /*1f50*/  IMAD.MOV.U32 R17, RZ, RZ, 0x68 ;  /* 0x00000068ff117424 */ /* 0x000fe800078e00ff */
[----:B------:R3:W-:Y:S02]  /*1f60*/  UTCHMMA tmem[UR7], gdesc[UR10], tmem[UR14], tmem[UR18], idesc[UR19], UPT ;  /* 0x00ff120a070079ea */ /* 0x0007e4000b80000e */
[----:B------:R4:W-:Y:S01]  /*1f70*/  UTCHMMA tmem[UR13], gdesc[UR8], tmem[UR15], tmem[UR18], idesc[UR19], UPT ;  /* 0x00ff12080d0079ea */ /* 0x0009e2000b80000f */
[----:B---3--:R-:W-:Y:S01]  /*1f80*/  R2UR UR7, R17 ;  /* 0x00000000110772ca */ /* 0x008fe200000e0000 */
[----:B------:R-:W-:Y:S01]  /*1f90*/  UIADD3 UR10, UPT, UPT, UR5, 0x200, URZ ;  /* 0x00000200050a7890 */ /* 0x000fe2000fffe0ff */
[----:B------:R-:W-:Y:S01]  /*1fa0*/  IMAD.MOV.U32 R17, RZ, RZ, 0x70 ;  /* 0x00000070ff117424 */ /* 0x000fe200078e00ff */
[----:B----4-:R-:W-:Y:S01]  /*1fb0*/  R2UR UR13, R16 ;  /* 0x00000000100d72ca */ /* 0x010fe200000e0000 */
[----:B------:R-:W-:Y:S06]  /*1fc0*/  UIADD3 UR8, UPT, UPT, UR5, 0x280, URZ ;  /* 0x0000028005087890 */ /* 0x000fec000fffe0ff */
[----:B------:R3:W-:Y:S06]  /*1fd0*/  UTCHMMA tmem[UR12], gdesc[UR10], tmem[UR14], tmem[UR18], idesc[UR19], UPT ;  /* 0x00ff120a0c0079ea */ /* 0x0007ec000b80000e */
[----:B------:R3:W-:Y:S01]  /*1fe0*/  UTCHMMA tmem[UR7], gdesc[UR8], tmem[UR13], tmem[UR76], idesc[UR77], UPT ;  /* 0x00ff4c08070079ea */ /* 0x0007e2000b80000d */
[----:B------:R-:W4:Y:S02]  /*1ff0*/  SYNCS.PHASECHK.TRANS64.TRYWAIT P0, [UR4+0x50], R19 ;  /* 0x00005013ff0075a7 */ /* 0x000f240008001104 */
[----:B---34-:R-:W-:Y:S05]  /*2000*/  @!P0 BRA `(.L_x_17) ;  /* 0x000000b800a08947 */ /* 0x018fea0003800000 */
.L_x_69:
[----:B------:R-:W-:Y:S01]  /*2010*/  UIADD3 UR10, UPT, UPT, UR5, 0x300, URZ ;  /* 0x00000300050a7890 */ /* 0x000fe2000fffe0ff */
[----:B------:R-:W-:Y:S01]  /*2020*/  R2UR UR7, R17 ;  /* 0x00000000110772ca */ /* 0x000fe200000e0000 */
[----:B------:R-:W-:Y:S01]  /*2030*/  UIADD3 UR6, UPT, UPT, UR6, 0x1, URZ ;  /* 0x0000000106067890 */ /* 0x000fe2000fffe0ff */
[----:B------:R-:W-:Y:S01]  /*2040*/  R2UR UR14, R16 ;  /* 0x00000000100e72ca */ /* 0x000fe200000e0000 */
[----:B------:R-:W-:Y:S01]  /*2050*/  UMOV UR11, 0x40004040 ;  /* 0x40004040000b7882 */ /* 0x000fe20000000000 */
[----:B------:R-:W-:Y:S01]  /*2060*/  IMAD.MOV.U32 R17, RZ, RZ, 0x78 ;  /* 0x00000078ff117424 */ /* 0x000fe200078e00ff */
[----:B------:R-:W-:Y:S01]  /*2070*/  UISETP.NE.AND UP0, UPT, UR6, 0x3, UPT ;  /* 0x000000030600788c */ /* 0x000fe2000bf05270 */
[----:B------:R-:W-:Y:S01]  /*2080*/  IMAD.MOV.U32 R16, RZ, RZ, 0x100 ;  /* 0x00000100ff107424 */ /* 0x000fe200078e00ff */
[----:B------:R-:W-:Y:S02]  /*2090*/  UIADD3 UR8, UPT, UPT, UR5, 0x380, URZ ;  /* 0x0000038005087890 */ /* 0x000fe4000fffe0ff */
[----:B------:R-:W-:Y:S01]  /*20a0*/  USEL UR5, URZ, 0x1, UP0 ;  /* 0x00000001ff057887 */ /* 0x000fe20008000000 */
[----:B------:R-:W-:Y:S01]  /*20b0*/  R2UR UR12, R17 ;  /* 0x00000000110c72ca */ /* 0x000fe200000e0000 */
[----:B------:R-:W-:Y:S01]  /*20c0*/  USEL UR6, UR6, URZ, UP0 ;  /* 0x000000ff06067287 */ /* 0x000fe20008000000 */
[----:B------:R-:W-:Y:S01]  /*20d0*/  R2UR UR13, R16 ;  /* 0x00000000100d72ca */ /* 0x000fe200000e0000 */
[----:B------:R-:W-:Y:S02]  /*20e0*/  UMOV UR9, 0x40004040 ;  /* 0x4000404000097882 */ /* 0x000fe40000000000 */
[----:B------:R4:W-:Y:S01]  /*20f0*/  UTCHMMA tmem[UR7], gdesc[UR10], tmem[UR14], tmem[UR74], idesc[UR75], UPT ;  /* 0x00ff4a0a070079ea */ /* 0x0009e2000b80000e */
[----:B------:R-:W-:Y:S01]  /*2100*/  ULEA UR21, UR6, UR4, 0x3 ;  /* 0x0000000406157291 */ /* 0x000fe2000f8e18ff */
[----:B------:R-:W-:Y:S05]  /*2110*/  LOP3.LUT R20, R20, UR5, RZ, 0x3c, !PT ;  /* 0x0000000514147c12 */ /* 0x000fea000f8e3cff */
[----:B--2---:R-:W-:Y:S03]  /*2120*/  IMAD.U32 R19, R20, -0x80000000, RZ ;  /* 0x8000000014137824 */ /* 0x004fe600078e00ff */
[----:B------:R2:W-:Y:S01]  /*2130*/  UTCHMMA tmem[UR12], gdesc[UR8], tmem[UR13], tmem[UR72], idesc[UR73], UPT ;  /* 0x00ff48080c0079ea */ /* 0x0005e2000b80000d */
[----:B----4-:R-:W-:Y:S09]  /*2140*/  UIADD3 UR7, UPT, UPT, UR16, 0x28, URZ ;  /* 0x0000002810077890 */ /* 0x010ff2000fffe0ff */
[----:B------:R2:W-:Y:S01]  /*2150*/  UTCBAR [UR7], URZ ;  /* 0x000000ff070073e9 */ /* 0x0005e200080000ff */
[----:B------:R-:W4:Y:S02]  /*2160*/  SYNCS.PHASECHK.TRANS64.TRYWAIT P0, [UR21+0x10], R19 ;  /* 0x00001013ff0075a7 */ /* 0x000f240008001115 */
[----:B--2-4-:R-:W-:Y:S05]  /*2170*/  @!P0 BRA `(.L_x_18) ;  /* 0x000000b800648947 */ /* 0x014fea0003800000 */
.L_x_71:
[----:B------:R-:W-:Y:S01]  /*2180*/  UIMAD UR5, UR6, 0xc000, UR4 ;  /* 0x0000c000060578a4 */ /* 0x000fe2000f8e0204 */
[----:B------:R-:W-:Y:S01]  /*2190*/  R2UR UR7, R15 ;  /* 0x000000000f0772ca */ /* 0x000fe200000e0000 */
[----:B------:R-:W-:Y:S01]  /*21a0*/  UIADD3 UR6, UPT, UPT, UR6, 0x1, URZ ;  /* 0x0000000106067890 */ /* 0x000fe2000fffe0ff */
[----:B------:R-:W-:Y:S01]  /*21b0*/  R2UR UR20, R14 ;  /* 0x000000000e1472ca */ /* 0x000fe200000e0000 */
[----:B------:R-:W-:Y:S01]  /*21c0*/  UIADD3 UR5, UPT, UPT, UR5, 0xc800, URZ ;  /* 0x0000c80005057890 */ /* 0x000fe2000fffe0ff */
[----:B------:R-:W-:Y:S01]  /*21d0*/  R2UR UR19, R13 ;  /* 0x000000000d1372ca */ /* 0x000fe200000e0000 */
[----:B------:R-:W-:Y:S01]  /*21e0*/  UISETP.NE.AND UP0, UPT, UR6, 0x3, UPT ;  /* 0x000000030600788c */ /* 0x000fe2000bf05270 */
[----:B------:R-:W-:Y:S01]  /*21f0*/  R2UR UR18, R12 ;  /* 0x000000000c1272ca */ /* 0x000fe200000e0000 */
[----:B------:R-:W-:Y:S01]  /*2200*/  USHF.R.U32.HI UR5, URZ, 0x4, UR5 ;  /* 0x00000004ff057899 */ /* 0x000fe20008011605 */
[----:B------:R-:W-:Y:S01]  /*2210*/  LOP3.LUT R21, R21, 0x1, RZ, 0x3c, !PT ;  /* 0x0000000115157812 */ /* 0x000fe200078e3cff */
[----:B------:R-:W-:Y:S02]  /*2220*/  UIADD3 UR22, UPT, UPT, UR22, 0x1, URZ ;  /* 0x0000000116167890 */ /* 0x000fe4000fffe0ff */
[----:B------:R-:W-:Y:S02]  /*2230*/  ULOP3.LUT UR5, UR5, 0x3fc0, URZ, 0xc0, !UPT ;  /* 0x00003fc005057892 */ /* 0x000fe4000f8ec0ff */
[----:B------:R-:W-:Y:S02]  /*2240*/  USEL UR6, UR6, URZ, UP0 ;  /* 0x000000ff06067287 */ /* 0x000fe40008000000 */
[----:B------:R-:W-:Y:S01]  /*2250*/  ULOP3.LUT UR16, UR5, 0x10000, URZ, 0xfc, !UPT ;  /* 0x0001000005107892 */ /* 0x000fe2000f8efcff */
[----:B------:R-:W-:Y:S01]  /*2260*/  UMOV UR17, 0x40004040 ;  /* 0x4000404000117882 */ /* 0x000fe20000000000 */
[----:B------:R-:W-:Y:S02]  /*2270*/  UMOV UR13, 0x40004040 ;  /* 0x40004040000d7882 */ /* 0x000fe40000000000 */
[----:B------:R-:W-:Y:S01]  /*2280*/  UIADD3 UR12, UPT, UPT, UR16, 0x2, URZ ;  /* 0x00000002100c7890 */ /* 0x000fe2000fffe0ff */
[----:B------:R-:W-:Y:S01]  /*2290*/  R2UR UR5, R10 ;  /* 0x000000000a0572ca */ /* 0x000fe200000e0000 */
[----:B------:R-:W-:Y:S02]  /*22a0*/  UIADD3 UR10, UPT, UPT, UR16, 0x4, URZ ;  /* 0x00000004100a7890 */ /* 0x000fe4000fffe0ff */
[----:B------:R-:W-:Y:S01]  /*22b0*/  UIADD3 UR8, UPT, UPT, UR16, 0x6, URZ ;  /* 0x0000000610087890 */ /* 0x000fe2000fffe0ff */
[----:B------:R4:W-:Y:S01]  /*22c0*/  UTCHMMA gdesc[UR46], gdesc[UR16], tmem[UR7], tmem[UR70], idesc[UR71], !UPT ;  /* 0x00ff46102e0075ea */ /* 0x0009e2000f800007 */
[----:B------:R-:W-:Y:S01]  /*22d0*/  UIADD3 UR14, UPT, UPT, UR16, 0x400, URZ ;  /* 0x00000400100e7890 */ /* 0x000fe2000fffe0ff */
[----:B------:R-:W-:Y:S02]  /*22e0*/  UMOV UR11, 0x40004040 ;  /* 0x40004040000b7882 */ /* 0x000fe40000000000 */
[----:B------:R5:W-:Y:S01]  /*22f0*/  UTCHMMA gdesc[UR44], gdesc[UR12], tmem[UR20], tmem[UR68], idesc[UR69], UPT ;  /* 0x00ff440c2c0075ea */ /* 0x000be2000b800014 */
[----:B------:R-:W-:Y:S01]  /*2300*/  UMOV UR9, 0x40004040 ;  /* 0x4000404000097882 */ /* 0x000fe20000000000 */
[----:B------:R2:W-:Y:S01]  /*2310*/  UTCHMMA gdesc[UR42], gdesc[UR10], tmem[UR19], tmem[UR66], idesc[UR67], UPT ;  /* 0x00ff420a2a0075ea */ /* 0x0005e2000b800013 */
[----:B------:R-:W-:Y:S01]  /*2320*/  UMOV UR15, 0x40004040 ;  /* 0x40004040000f7882 */ /* 0x000fe20000000000 */
[----:B------:R3:W-:Y:S01]  /*2330*/  UTCHMMA gdesc[UR40], gdesc[UR8], tmem[UR18], tmem[UR64], idesc[UR65], UPT ;  /* 0x00ff4008280075ea */ /* 0x0007e2000b800012 */
[----:B----4-:R-:W-:Y:S02]  /*2340*/  R2UR UR7, R11 ;  /* 0x000000000b0772ca */ /* 0x010fe400000e0000 */
[----:B------:R-:W-:Y:S01]  /*2350*/  R2UR UR17, R9 ;  /* 0x00000000091172ca */ /* 0x000fe200000e0000 */
[----:B-----5:R-:W-:Y:S02]  /*2360*/  UIADD3 UR12, UPT, UPT, UR16, 0x402, URZ ;  /* 0x00000402100c7890 */ /* 0x020fe4000fffe0ff */
[----:B--2---:R-:W-:Y:S02]  /*2370*/  UIADD3 UR10, UPT, UPT, UR16, 0x404, URZ ;  /* 0x00000404100a7890 */ /* 0x004fe4000fffe0ff */
[----:B---3--:R-:W-:Y:S01]  /*2380*/  UIADD3 UR8, UPT, UPT, UR16, 0x406, URZ ;  /* 0x0000040610087890 */ /* 0x008fe2000fffe0ff */
[----:B------:R-:W-:Y:S05]  /*2390*/  R2UR UR18, R8 ;  /* 0x00000000081272ca */ /* 0x000fea00000e0000 */
[----:B------:R2:W-:Y:S01]  /*23a0*/  UTCHMMA gdesc[UR38], gdesc[UR14], tmem[UR7], tmem[UR62], idesc[UR63], UPT ;  /* 0x00ff3e0e260075ea */ /* 0x0005e2000b800007 */
[----:B------:R3:W-:Y:S01]  /*23b0*/  UTCHMMA gdesc[UR36], gdesc[UR12], tmem[UR5], tmem[UR60], idesc[UR61], UPT ;  /* 0x00ff3c0c240075ea */ /* 0x0007e2000b800005 */
[----:B------:R4:W-:Y:S06]  /*23c0*/  UTCHMMA gdesc[UR34], gdesc[UR10], tmem[UR17], tmem[UR58], idesc[UR59], UPT ;  /* 0x00ff3a0a220075ea */ /* 0x0009ec000b800011 */
[----:B------:R5:W-:Y:S01]  /*23d0*/  UTCHMMA gdesc[UR32], gdesc[UR8], tmem[UR18], tmem[UR56], idesc[UR57], UPT ;  /* 0x00ff3808200075ea */ /* 0x000be2000b800012 */
[----:B--2---:R-:W-:Y:S01]  /*23e0*/  UIADD3 UR14, UPT, UPT, UR16, 0x800, URZ ;  /* 0x00000800100e7890 */ /* 0x004fe2000fffe0ff */
[----:B------:R-:W-:Y:S01]  /*23f0*/  R2UR UR7, R7 ;  /* 0x00000000070772ca */ /* 0x000fe200000e0000 */
[----:B---3--:R-:W-:Y:S01]  /*2400*/  UIADD3 UR12, UPT, UPT, UR16, 0x802, URZ ;  /* 0x00000802100c7890 */ /* 0x008fe2000fffe0ff */
[----:B------:R-:W-:Y:S01]  /*2410*/  R2UR UR5, R6 ;  /* 0x00000000060572ca */ /* 0x000fe200000e0000 */
[----:B----4-:R-:W-:Y:S01]  /*2420*/  UIADD3 UR10, UPT, UPT, UR16, 0x804, URZ ;  /* 0x00000804100a7890 */ /* 0x010fe2000fffe0ff */
[----:B------:R-:W-:Y:S01]  /*2430*/  R2UR UR17, R5 ;  /* 0x00000000051172ca */ /* 0x000fe200000e0000 */
[----:B-----5:R-:W-:Y:S01]  /*2440*/  UIADD3 UR8, UPT, UPT, UR16, 0x806, URZ ;  /* 0x0000080610087890 */ /* 0x020fe2000fffe0ff */
[----:B------:R-:W-:Y:S07]  /*2450*/  R2UR UR16, R4 ;  /* 0x00000000041072ca */ /* 0x000fee00000e0000 */
[----:B------:R2:W-:Y:S02]  /*2460*/  UTCHMMA gdesc[UR30], gdesc[UR14], tmem[UR7], tmem[UR54], idesc[UR55], UPT ;  /* 0x00ff360e1e0075ea */ /* 0x0005e4000b800007 */
[----:B------:R3:W-:Y:S02]  /*2470*/  UTCHMMA gdesc[UR28], gdesc[UR12], tmem[UR5], tmem[UR52], idesc[UR53], UPT ;  /* 0x00ff340c1c0075ea */ /* 0x0007e4000b800005 */
[----:B------:R-:W-:Y:S02]  /*2480*/  UTCHMMA gdesc[UR26], gdesc[UR10], tmem[UR17], tmem[UR50], idesc[UR51], UPT ;  /* 0x00ff320a1a0075ea */ /* 0x000fe4000b800011 */
[----:B------:R4:W-:Y:S01]  /*2490*/  UTCHMMA gdesc[UR24], gdesc[UR8], tmem[UR16], tmem[UR48], idesc[UR49], UPT ;  /* 0x00ff3008180075ea */ /* 0x0009e2000b800010 */
[----:B------:R5:W-:Y:S01]  /*24a0*/  UTCBAR [UR23], URZ ;  /* 0x000000ff170073e9 */ /* 0x000be200080000ff */
[----:B--2---:R-:W-:Y:S02]  /*24b0*/  UIADD3 UR7, UPT, UPT, UR21, 0x28, URZ ;  /* 0x0000002815077890 */ /* 0x004fe4000fffe0ff */
[----:B---3--:R-:W-:Y:S02]  /*24c0*/  USEL UR5, URZ, 0x1, UP0 ;  /* 0x00000001ff057887 */ /* 0x008fe40008000000 */
[----:B------:R-:W-:Y:S04]  /*24d0*/  UISETP.NE.AND UP0, UPT, UR22, -0x1, UPT ;  /* 0xffffffff1600788c */ /* 0x000fe8000bf05270 */
[----:B------:R-:W-:Y:S01]  /*24e0*/  LOP3.LUT R20, R20, UR5, RZ, 0x3c, !PT ;  /* 0x0000000514147c12 */ /* 0x000fe2000f8e3cff */
[----:B------:R5:W-:Y:S01]  /*24f0*/  UTCBAR [UR7], URZ ;  /* 0x000000ff070073e9 */ /* 0x000be200080000ff */
[----:B----4-:R-:W-:Y:S03]  /*2500*/  UMOV UR8, 0x1 ;  /* 0x0000000100087882 */ /* 0x010fe60000000000 */
[----:B------:R-:W-:Y:S05]  /*2510*/  BRA.U UP0, `(.L_x_19) ;  /* 0xfffffff500f47547 */ /* 0x000fea000b83ffff */
.L_x_14:
[----:B------:R-:W-:Y:S01]  /*2520*/  UIADD3 UR5, UPT, UPT, UR4, 0x8, URZ ;  /* 0x0000000804057890 */ /* 0x000fe2000fffe0ff */
[----:B------:R-:W-:Y:S01]  /*2530*/  SHF.L.U32 R20, R20, 0x1f, RZ ;  /* 0x0000001f14147819 */ /* 0x000fe200000006ff */
[----:B------:R-:W-:Y:S01]  /*2540*/  ULEA UR19, UR6, UR4, 0x3 ;  /* 0x0000000406137291 */ /* 0x000fe2000f8e18ff */
[----:B------:R-:W-:-:S06]  /*2550*/  SHF.L.U32 R8, R21, 0x1f, RZ ;  /* 0x0000001f15087819 */ /* 0x000fcc00000006ff */
[----:B------:R3:W-:Y:S02]  /*2560*/  UTCBAR [UR5], URZ ;  /* 0x000000ff050073e9 */ /* 0x0007e400080000ff */
[----:B------:R-:W2:Y:S02]  /*2570*/  SYNCS.PHASECHK.TRANS64.TRYWAIT P0, [UR19+0x10], R20 ;  /* 0x00001014ff0075a7 */ /* 0x000ea40008001113 */
[----:B--23--:R-:W-:Y:S05]  /*2580*/  @!P0 BRA `(.L_x_20) ;  /* 0x000000b4007c8947 */ /* 0x00cfea0003800000 */
.L_x_73:
[----:B------:R-:W3:Y:S01]  /*2590*/  SYNCS.PHASECHK.TRANS64.TRYWAIT P0, [UR4+0x48], R8 ;  /* 0x00004808ff0075a7 */ /* 0x000ee20008001104 */
[----:B--2---:R-:W-:Y:S01]  /*25a0*/  IMAD.MOV.U32 R4, RZ, RZ, 0x100 ;  /* 0x00000100ff047424 */ /* 0x004fe200078e00ff */
[----:B------:R-:W-:Y:S01]  /*25b0*/  UIMAD UR6, UR6, 0xc000, UR4 ;  /* 0x0000c000060678a4 */ /* 0x000fe2000f8e0204 */
[----:B------:R-:W-:Y:S01]  /*25c0*/  IMAD.MOV.U32 R5, RZ, RZ, 0x48 ;  /* 0x00000048ff057424 */ /* 0x000fe200078e00ff */
[----:B------:R-:W-:Y:S01]  /*25d0*/  UMOV UR18, 0x400 ;  /* 0x0000040000127882 */ /* 0x000fe20000000000 */
[----:B------:R-:W-:Y:S01]  /*25e0*/  IMAD.MOV.U32 R7, RZ, RZ, 0x40 ;  /* 0x00000040ff077424 */ /* 0x000fe200078e00ff */
[----:B------:R-:W-:Y:S01]  /*25f0*/  R2UR UR30, R4 ;  /* 0x00000000041e72ca */ /* 0x000fe200000e0000 */
[----:B------:R-:W-:Y:S01]  /*2600*/  IMAD.MOV.U32 R4, RZ, RZ, 0x50 ;  /* 0x00000050ff047424 */ /* 0x000fe200078e00ff */
[----:B------:R-:W-:Y:S01]  /*2610*/  UIADD3 UR6, UPT, UPT, UR6, 0xc800, URZ ;  /* 0x0000c80006067890 */ /* 0x000fe2000fffe0ff */
[----:B------:R-:W-:Y:S01]  /*2620*/  R2UR UR29, R5 ;  /* 0x00000000051d72ca */ /* 0x000fe200000e0000 */
[----:B------:R-:W-:Y:S01]  /*2630*/  IMAD.MOV.U32 R5, RZ, RZ, 0x58 ;  /* 0x00000058ff057424 */ /* 0x000fe200078e00ff */
[----:B------:R-:W-:Y:S01]  /*2640*/  UISETP.NE.U32.AND UP0, UPT, UR8, URZ, UPT ;  /* 0x000000ff0800728c */ /* 0x000fe2000bf05070 */
[----:B------:R-:W-:Y:S01]  /*2650*/  R2UR UR27, R4 ;  /* 0x00000000041b72ca */ /* 0x000fe200000e0000 */
[----:B------:R-:W-:Y:S01]  /*2660*/  IMAD.MOV.U32 R4, RZ, RZ, 0x100 ;  /* 0x00000100ff047424 */ /* 0x000fe200078e00ff */
[----:B------:R-:W-:Y:S01]  /*2670*/  USHF.R.U32.HI UR6, URZ, 0x4, UR6 ;  /* 0x00000004ff067899 */ /* 0x000fe20008011606 */
[----:B------:R-:W-:Y:S01]  /*2680*/  R2UR UR26, R5 ;  /* 0x00000000051a72ca */ /* 0x000fe200000e0000 */
[----:B------:R-:W2:Y:S01]  /*2690*/  S2UR UR5, SR_CgaCtaId ;  /* 0x00000000000579c3 */ /* 0x000ea20000008800 */
[----:B------:R-:W-:Y:S01]  /*26a0*/  IMAD.MOV.U32 R6, RZ, RZ, 0x100 ;  /* 0x00000100ff067424 */ /* 0x000fe200078e00ff */
[----:B------:R-:W-:Y:S01]  /*26b0*/  R2UR UR25, R4 ;  /* 0x00000000041972ca */ /* 0x000fe200000e0000 */
[----:B------:R-:W-:Y:S01]  /*26c0*/  IMAD.MOV.U32 R4, RZ, RZ, 0x60 ;  /* 0x00000060ff047424 */ /* 0x000fe200078e00ff */
[----:B------:R-:W-:Y:S01]  /*26d0*/  ULOP3.LUT UR6, UR6, 0x3fc0, URZ, 0xc0, !UPT ;  /* 0x00003fc006067892 */ /* 0x000fe2000f8ec0ff */
[----:B------:R-:W-:Y:S01]  /*26e0*/  IMAD.MOV.U32 R5, RZ, RZ, 0x68 ;  /* 0x00000068ff057424 */ /* 0x000fe200078e00ff */
[----:B------:R-:W-:Y:S01]  /*26f0*/  R2UR UR31, R7 ;  /* 0x00000000071f72ca */ /* 0x000fe200000e0000 */
[----:B------:R-:W-:Y:S01]  /*2700*/  UMOV UR44, 0x0 ;  /* 0x00000000002c7882 */ /* 0x000fe20000000000 */
[----:B------:R-:W-:Y:S01]  /*2710*/  R2UR UR24, R4 ;  /* 0x00000000041872ca */ /* 0x000fe200000e0000 */
[----:B------:R-:W-:Y:S01]  /*2720*/  IMAD.MOV.U32 R4, RZ, RZ, 0x100 ;  /* 0x00000100ff047424 */ /* 0x000fe200078e00ff */
[----:B------:R-:W-:Y:S01]  /*2730*/  ULOP3.LUT UR6, UR6, 0x4000000, URZ, 0xfc, !UPT ;  /* 0x0400000006067892 */ /* 0x000fe2000f8efcff */
[C---:B------:R-:W-:Y:S01]  /*2740*/  R2UR UR32, R6.reuse ;  /* 0x00000000062072ca */ /* 0x040fe200000e0000 */
[----:B------:R-:W-:Y:S01]  /*2750*/  UMOV UR45, 0x8310490 ;  /* 0x08310490002d7882 */ /* 0x000fe20000000000 */
[----:B------:R-:W-:Y:S01]  /*2760*/  R2UR UR28, R6 ;  /* 0x00000000061c72ca */ /* 0x000fe200000e0000 */
        /* <DEDUP_REMOVED lines=10> */
[C---:B-----5:R-:W-:Y:S01]  /*2810*/  R2UR UR23, R4.reuse ;  /* 0x00000000041772ca */ /* 0x060fe200000e0000 */
[----:B--2---:R-:W-:Y:S01]  /*2820*/  ULEA UR18, UR5, UR18, 0x18 ;  /* 0x0000001205127291 */ /* 0x004fe2000f8ec0ff */
[----:B------:R-:W-:Y:S01]  /*2830*/  R2UR UR21, R5 ;  /* 0x00000000051572ca */ /* 0x000fe200000e0000 */
[----:B------:R-:W-:Y:S01]  /*2840*/  UIADD3 UR16, UPT, UPT, UR6, 0x80, URZ ;  /* 0x0000008006107890 */ /* 0x000fe2000fffe0ff */
[----:B------:R-:W-:Y:S01]  /*2850*/  R2UR UR22, R4 ;  /* 0x00000000041672ca */ /* 0x000fe200000e0000 */
[----:B------:R-:W-:-:S02]  /*2860*/  UIADD3 UR14, UPT, UPT, UR6, 0x100, URZ ;  /* 0x00000100060e7890 */ /* 0x000fc4000fffe0ff */
[----:B------:R-:W-:Y:S02]  /*2870*/  UIADD3 UR12, UPT, UPT, UR6, 0x180, URZ ;  /* 0x00000180060c7890 */ /* 0x000fe4000fffe0ff */
[----:B------:R-:W-:Y:S02]  /*2880*/  UIADD3 UR10, UPT, UPT, UR6, 0x200, URZ ;  /* 0x00000200060a7890 */ /* 0x000fe4000fffe0ff */
[----:B------:R-:W-:Y:S01]  /*2890*/  UIADD3 UR8, UPT, UPT, UR6, 0x280, URZ ;  /* 0x0000028006087890 */ /* 0x000fe2000fffe0ff */
[----:B------:R-:W-:Y:S01]  /*28a0*/  UMOV UR7, 0x40004040 ;  /* 0x4000404000077882 */ /* 0x000fe20000000000 */
[----:B------:R-:W-:Y:S01]  /*28b0*/  UMOV UR17, 0x40004040 ;  /* 0x4000404000117882 */ /* 0x000fe20000000000 */
[----:B------:R-:W-:Y:S01]  /*28c0*/  UMOV UR15, 0x40004040 ;  /* 0x40004040000f7882 */ /* 0x000fe20000000000 */
[----:B------:R-:W-:Y:S01]  /*28d0*/  UMOV UR13, 0x40004040 ;  /* 0x40004040000d7882 */ /* 0x000fe20000000000 */
[----:B------:R-:W-:Y:S01]  /*28e0*/  UMOV UR11, 0x40004040 ;  /* 0x40004040000b7882 */ /* 0x000fe20000000000 */
[----:B------:R-:W-:Y:S01]  /*28f0*/  UMOV UR9, 0x40004040 ;  /* 0x4000404000097882 */ /* 0x000fe20000000000 */
[----:B---3--:R-:W-:Y:S05]  /*2900*/  @!P0 BRA `(.L_x_21) ;  /* 0x000000b000b88947 */ /* 0x008fea0003800000 */
.L_x_75:
[----:B------:R-:W-:Y:S01]  /*2910*/  UTCHMMA tmem[UR31], gdesc[UR6], tmem[UR32], tmem[UR44], idesc[UR45], UP0 ;  /* 0x00ff2c061f0079ea */ /* 0x000fe20008000020 */
[----:B------:R3:W-:Y:S01]  /*2920*/  UTCHMMA tmem[UR29], gdesc[UR16], tmem[UR30], tmem[UR42], idesc[UR43], UPT ;  /* 0x00ff2a101d0079ea */ /* 0x0007e2000b80001e */
[----:B------:R5:W-:Y:S01]  /*2930*/  UTCHMMA tmem[UR27], gdesc[UR14], tmem[UR28], tmem[UR40], idesc[UR41], UPT ;  /* 0x00ff280e1b0079ea */ /* 0x000be2000b80001c */
[----:B------:R-:W-:Y:S01]  /*2940*/  UTCHMMA tmem[UR26], gdesc[UR12], tmem[UR25], tmem[UR38], idesc[UR39], UPT ;  /* 0x00ff260c1a0079ea */ /* 0x000fe2000b800019 */
[----:B------:R2:W-:Y:S01]  /*2950*/  UTCHMMA tmem[UR24], gdesc[UR10], tmem[UR23], tmem[UR36], idesc[UR37], UPT ;  /* 0x00ff240a180079ea */ /* 0x0005e2000b800017 */
[----:B------:R4:W-:Y:S01]  /*2960*/  UTCHMMA tmem[UR21], gdesc[UR8], tmem[UR22], tmem[UR34], idesc[UR35], UPT ;  /* 0x00ff2208150079ea */ /* 0x0009e2000b800016 */
[----:B------:R-:W1:Y:S01]  /*2970*/  SYNCS.PHASECHK.TRANS64.TRYWAIT P0, [UR18+0x50], R8 ;  /* 0x00005008ff0075a7 */ /* 0x000e620008001112 */
[----:B------:R-:W-:Y:S01]  /*2980*/  IMAD.MOV.U32 R4, RZ, RZ, 0x70 ;  /* 0x00000070ff047424 */ /* 0x000fe200078e00ff */
[----:B------:R-:W-:Y:S01]  /*2990*/  UIADD3 UR4, UPT, UPT, UR19, 0x28, URZ ;  /* 0x0000002813047890 */ /* 0x000fe2000fffe0ff */
[----:B------:R-:W-:Y:S02]  /*29a0*/  IMAD.MOV.U32 R6, RZ, RZ, 0x100 ;  /* 0x00000100ff067424 */ /* 0x000fe400078e00ff */
[----:B--2---:R-:W-:Y:S01]  /*29b0*/  IMAD.MOV.U32 R5, RZ, RZ, 0x78 ;  /* 0x00000078ff057424 */ /* 0x004fe200078e00ff */
[----:B------:R-:W-:Y:S01]  /*29c0*/  R2UR UR20, R4 ;  /* 0x00000000041472ca */ /* 0x000fe200000e0000 */
[----:B------:R-:W-:Y:S01]  /*29d0*/  IMAD.MOV.U32 R4, RZ, RZ, 0x100 ;  /* 0x00000100ff047424 */ /* 0x000fe200078e00ff */
[----:B---3--:R-:W-:-:S02]  /*29e0*/  R2UR UR16, R6 ;  /* 0x00000000061072ca */ /* 0x008fc400000e0000 */
[----:B-----5:R-:W-:Y:S01]  /*29f0*/  R2UR UR14, R5 ;  /* 0x00000000050e72ca */ /* 0x020fe200000e0000 */
[----:B------:R-:W-:Y:S01]  /*2a00*/  UIADD3 UR10, UPT, UPT, UR18, 0x60, URZ ;  /* 0x00000060120a7890 */ /* 0x000fe2000fffe0ff */
[----:B------:R-:W-:Y:S01]  /*2a10*/  R2UR UR11, R4 ;  /* 0x00000000040b72ca */ /* 0x000fe200000e0000 */
[----:B----4-:R-:W-:Y:S02]  /*2a20*/  UIADD3 UR8, UPT, UPT, UR6, 0x300, URZ ;  /* 0x0000030006087890 */ /* 0x010fe4000fffe0ff */
[----:B------:R-:W-:Y:S01]  /*2a30*/  UIADD3 UR6, UPT, UPT, UR6, 0x380, URZ ;  /* 0x0000038006067890 */ /* 0x000fe2000fffe0ff */
[----:B-1----:R-:W-:Y:S11]  /*2a40*/  @!P0 BRA `(.L_x_22) ;  /* 0x000000b000848947 */ /* 0x002ff60003800000 */
.L_x_77:
[----:B------:R-:W-:Y:S01]  /*2a50*/  UMOV UR18, 0x0 ;  /* 0x0000000000127882 */ /* 0x000fe20000000000 */
[----:B------:R-:W-:Y:S01]  /*2a60*/  UMOV UR19, 0x8310490 ;  /* 0x0831049000137882 */ /* 0x000fe20000000000 */
[----:B------:R-:W-:Y:S01]  /*2a70*/  UMOV UR9, 0x40004040 ;  /* 0x4000404000097882 */ /* 0x000fe20000000000 */
[----:B------:R-:W-:Y:S01]  /*2a80*/  UMOV UR12, 0x0 ;  /* 0x00000000000c7882 */ /* 0x000fe20000000000 */
[----:B------:R-:W-:Y:S01]  /*2a90*/  UMOV UR13, 0x8310490 ;  /* 0x08310490000d7882 */ /* 0x000fe20000000000 */
[----:B------:R-:W-:Y:S01]  /*2aa0*/  UMOV UR7, 0x40004040 ;  /* 0x4000404000077882 */ /* 0x000fe20000000000 */
[----:B------:R2:W-:Y:S01]  /*2ab0*/  UTCHMMA tmem[UR20], gdesc[UR8], tmem[UR16], tmem[UR18], idesc[UR19], UPT ;  /* 0x00ff1208140079ea */ /* 0x0005e2000b800010 */
[----:B------:R2:W-:Y:S01]  /*2ac0*/  UTCHMMA tmem[UR14], gdesc[UR6], tmem[UR11], tmem[UR12], idesc[UR13], UPT ;  /* 0x00ff0c060e0079ea */ /* 0x0005e2000b80000b */
[----:B------:R2:W-:Y:S01]  /*2ad0*/  UTCBAR [UR10], URZ ;  /* 0x000000ff0a0073e9 */ /* 0x0005e200080000ff */
[----:B------:R2:W-:Y:S01]  /*2ae0*/  UTCBAR [UR4], URZ ;  /* 0x000000ff040073e9 */ /* 0x0005e200080000ff */
[----:B------:R-:W-:Y:S01]  /*2af0*/  NOP ;  /* 0x0000000000007918 */ /* 0x000fe20000000000 */
.L_x_11:
[----:B------:R-:W-:Y:S01]  /*2b00*/  ELECT P0, URZ, PT ;  /* 0x0000000000ff782f */ /* 0x000fe20003800000 */
[----:B-1----:R-:W-:Y:S01]  /*2b10*/  IMAD.MOV.U32 R4, RZ, RZ, 0x1 ;  /* 0x00000001ff047424 */ /* 0x002fe200078e00ff */
[----:B--2---:R-:W-:Y:S01]  /*2b20*/  UMOV UR4, 0x40 ;  /* 0x0000004000047882 */ /* 0x004fe20000000000 */
[----:B------:R-:W-:Y:S01]  /*2b30*/  LOP3.LUT R7, R22, 0xffff, RZ, 0xc0, !PT ;  /* 0x0000ffff16077812 */ /* 0x000fe200078ec0ff */
[----:B------:R-:W-:Y:S01]  /*2b40*/  ULEA UR4, UR5, UR4, 0x18 ;  /* 0x0000000405047291 */ /* 0x000fe2000f8ec0ff */
[----:B------:R-:W-:Y:S01]  /*2b50*/  IMAD.MOV.U32 R6, RZ, RZ, 0xffff ;  /* 0x0000ffffff067424 */ /* 0x000fe200078e00ff */
[----:B------:R-:W-:Y:S01]  /*2b60*/  UVIRTCOUNT.DEALLOC.SMPOOL 0x80 ;  /* 0x000000800000784c */ /* 0x000fe20000000000 */
[----:B------:R-:W-:Y:S01]  /*2b70*/  SHF.R.U32.HI R7, RZ, 0x5, R7 ;  /* 0x00000005ff077819 */ /* 0x000fe20000011607 */
[----:B------:R-:W-:-:S04]  /*2b80*/  IMAD.MOV.U32 R5, RZ, RZ, 0x1 ;  /* 0x00000001ff057424 */ /* 0x000fc800078e00ff */
[----:B------:R-:W-:Y:S01]  /*2b90*/  VIADD R8, R7, 0x10 ;  /* 0x0000001007087836 */ /* 0x000fe20000000000 */
[----:B------:R-:W-:Y:S02]  /*2ba0*/  @P0 PRMT R9, R4, 0x7610, R9 ;  /* 0x0000761004090816 */ /* 0x000fe40000000009 */
[----:B------:R-:W-:Y:S02]  /*2bb0*/  SHF.L.U32 R7, R6, R7, RZ ;  /* 0x0000000706077219 */ /* 0x000fe400000006ff */
[----:B------:R-:W-:Y:S01]  /*2bc0*/  SHF.L.U32 R8, R5, R8, RZ ;  /* 0x0000000805087219 */ /* 0x000fe200000006ff */
[----:B------:R-:W-:Y:S03]  /*2bd0*/  @P0 STS.U8 [UR4], R9 ;  /* 0x00000009ff000988 */ /* 0x000fe60008000004 */
[----:B------:R-:W-:Y:S01]  /*2be0*/  LOP3.LUT R7, R8, R7, RZ, 0xfc, !PT ;  /* 0x0000000708077212 */ /* 0x000fe200078efcff */
[----:B------:R-:W-:Y:S03]  /*2bf0*/  BAR.SYNC.DEFER_BLOCKING 0x2, 0x120 ;  /* 0x0084800000007b1d */ /* 0x000fe60000010000 */
[----:B------:R-:W-:-:S03]  /*2c00*/  LOP3.LUT R6, R7, 0xffff, RZ, 0xc0, !PT ;  /* 0x0000ffff07067812 */ /* 0x000fc600078ec0ff */
[----:B------:R-:W-:Y:S01]  /*2c10*/  NOP ;  /* 0x0000000000007918 */ /* 0x000fe20000000000 */
[----:B------:R-:W-:Y:S02]  /*2c20*/  UMOV UR4, 0x50 ;  /* 0x0000005000047882 */ /* 0x000fe40000000000 */
[----:B------:R-:W-:-:S09]  /*2c30*/  ULEA UR6, UR5, UR4, 0x18 ;  /* 0x0000000405067291 */ /* 0x000fd2000f8ec0ff */
[----:B------:R-:W1:Y:S02]  /*2c40*/  LDS R4, [UR6] ;  /* 0x00000006ff047984 */ /* 0x000e640008000800 */
[----:B-1----:R-:W-:-:S04]  /*2c50*/  LOP3.LUT R5, R7, 0xffff, R4, 0x80, !PT ;  /* 0x0000ffff07057812 */ /* 0x002fc800078e8004 */
[----:B------:R-:W-:-:S13]  /*2c60*/  ISETP.NE.AND P0, PT, R5, R6, PT ;  /* 0x000000060500720c */ /* 0x000fda0003f05270 */
[----:B------:R-:W-:Y:S05]  /*2c70*/  @P0 BRA `(.L_x_23) ;  /* 0x0000000000500947 */ /* 0x000fea0003800000 */
[----:B------:R-:W-:Y:S02]  /*2c80*/  SHF.R.U32.HI R4, RZ, 0x10, R4 ;  /* 0x00000010ff047819 */ /* 0x000fe40000011604 */
[----:B------:R-:W-:-:S04]  /*2c90*/  SHF.R.U32.HI R5, RZ, 0x10, R7 ;  /* 0x00000010ff057819 */ /* 0x000fc80000011607 */
[----:B------:R-:W-:-:S04]  /*2ca0*/  LOP3.LUT R4, R4, R5, RZ, 0xc0, !PT ;  /* 0x0000000504047212 */ /* 0x000fc800078ec0ff */
[----:B------:R-:W-:-:S13]  /*2cb0*/  ISETP.NE.AND P0, PT, R4, R5, PT ;  /* 0x000000050400720c */ /* 0x000fda0003f05270 */
[----:B------:R-:W-:Y:S05]  /*2cc0*/  @P0 BRA `(.L_x_24) ;  /* 0x0000000000300947 */ /* 0x000fea0003800000 */
[----:B------:R-:W-:Y:S01]  /*2cd0*/  R2UR UR4, R7 ;  /* 0x00000000070472ca */ /* 0x000fe200000e0000 */
[----:B------:R-:W1:-:S12]  /*2ce0*/  S2R R5, SR_LANEID ;  /* 0x0000000000057919 */ /* 0x000e580000000000 */
[----:B------:R-:W-:-:S03]  /*2cf0*/  ULOP3.LUT UR5, URZ, UR4, URZ, 0x33, !UPT ;  /* 0x00000004ff057292 */ /* 0x000fc6000f8e33ff */
[----:B------:R-:W-:Y:S02]  /*2d00*/  VOTEU.ANY UR4, UPT, PT ;  /* 0x0000000000047886 */ /* 0x000fe400038e0100 */
[----:B------:R-:W-:Y:S01]  /*2d10*/  UFLO.U32 UR4, UR4 ;  /* 0x00000004000472bd */ /* 0x000fe200080e0000 */
[----:B------:R-:W-:-:S04]  /*2d20*/  IMAD.U32 R4, RZ, RZ, UR5 ;  /* 0x00000005ff047e24 */ /* 0x000fc8000f8e00ff */
[----:B------:R-:W2:Y:S02]  /*2d30*/  REDUX UR7, R4 ;  /* 0x00000000040773c4 */ /* 0x000ea40000000000 */
[----:B------:R3:W-:Y:S01]  /*2d40*/  UTCATOMSWS.AND URZ, UR5 ;  /* 0x0000000500ff79e3 */ /* 0x0007e20008000000 */
[----:B-1----:R-:W-:Y:S01]  /*2d50*/  ISETP.EQ.U32.AND P0, PT, R5, UR4, PT ;  /* 0x0000000405007c0c */ /* 0x002fe2000bf02070 */
[----:B--2---:R-:W-:-:S12]  /*2d60*/  IMAD.U32 R5, RZ, RZ, UR7 ;  /* 0x00000007ff057e24 */ /* 0x004fd8000f8e00ff */
[----:B------:R3:W-:Y:S01]  /*2d70*/  @P0 ATOMS.AND RZ, [UR6], R5 ;  /* 0x00000005ffff098c */ /* 0x0007e2000a800006 */
[----:B------:R-:W-:Y:S05]  /*2d80*/  BRA `(.L_x_25) ;  /* 0x0000000000147947 */ /* 0x000fea0003800000 */
.L_x_24:
[----:B------:R-:W-:Y:S02]  /*2d90*/  MOV R4, 0x2db0 ;  /* 0x00002db000047802 */ /* 0x000fe40000000f00 */
[----:B------:R-:W-:Y:S05]  /*2da0*/  CALL.REL.NOINC `($__internal_0_$__cuda_sm10x_tcgen05_guardrail_trap_col_being_dealloced_not_returned_by_alloc) ;  /* 0x000000b400cc7944 */ /* 0x000fea0003c00000 */
[----:B------:R-:W-:Y:S05]  /*2db0*/  BRA `(.L_x_25) ;  /* 0x0000000000087947 */ /* 0x000fea0003800000 */
.L_x_23:
[----:B------:R-:W-:Y:S02]  /*2dc0*/  MOV R4, 0x2de0 ;  /* 0x00002de000047802 */ /* 0x000fe40000000f00 */
[----:B------:R-:W-:Y:S05]  /*2dd0*/  CALL.REL.NOINC `($__internal_2_$__cuda_sm10x_tcgen05_guardrail_trap_unallocated_columns_being_dealloced) ;  /* 0x000000b400d87944 */ /* 0x000fea0003c00000 */
.L_x_25:
[----:B------:R-:W-:Y:S01]  /*2de0*/  NOP ;  /* 0x0000000000007918 */ /* 0x000fe20000000000 */
[----:B------:R-:W-:Y:S05]  /*2df0*/  BRA `(.L_x_5) ;  /* 0x0000001400107947 */ /* 0x000fea0003800000 */
.L_x_4:
[----:B------:R-:W-:-:S13]  /*2e00*/  R2UR UR4, R0 ;  /* 0x00000000000472ca */ /* 0x000fda00000e0000 */
[----:B------:R-:W-:-:S09]  /*2e10*/  UISETP.NE.AND UP0, UPT, UR4, 0xe, UPT ;  /* 0x0000000e0400788c */ /* 0x000fd2000bf05270 */
[----:B------:R-:W-:Y:S05]  /*2e20*/  BRA.U !UP0, `(.L_x_26) ;  /* 0x0000000108187547 */ /* 0x000fea000b800000 */
[----:B------:R-:W-:-:S13]  /*2e30*/  R2UR UR4, R0 ;  /* 0x00000000000472ca */ /* 0x000fda00000e0000 */
[----:B------:R-:W-:-:S09]  /*2e40*/  UISETP.NE.AND UP0, UPT, UR4, 0xf, UPT ;  /* 0x0000000f0400788c */ /* 0x000fd2000bf05270 */
[----:B------:R-:W-:Y:S05]  /*2e50*/  BRA.U UP0, `(.L_x_5) ;  /* 0x0000001100f87547 */ /* 0x000fea000b800000 */
[----:B------:R-:W-:-:S08]  /*2e60*/  NOP ;  /* 0x0000000000007918 */ /* 0x000fd00000000000 */
[----:B------:R-:W1:-:S00]  /*2e70*/  USETMAXREG.DEALLOC.CTAPOOL 0x38 ;  /* 0x00000038000079c8 */ /* 0x000e4000080e0500 */
[----:B-1----:R-:W-:Y:S05]  /*2e80*/  BRA `(.L_x_3) ;  /* 0x0000008400e87947 */ /* 0x002fea0003800000 */
.L_x_26:
[----:B------:R-:W-:-:S08]  /*2e90*/  NOP ;  /* 0x0000000000007918 */ /* 0x000fd00000000000 */
[----:B------:R-:W1:-:S00]  /*2ea0*/  USETMAXREG.DEALLOC.CTAPOOL 0x38 ;  /* 0x00000038000079c8 */ /* 0x000e4000080e0500 */
[----:B------:R-:W2:Y:S01]  /*2eb0*/  S2UR UR11, SR_CTAID.X ;  /* 0x00000000000b79c3 */ /* 0x000ea20000002500 */
[----:B------:R-:W2:Y:S01]  /*2ec0*/  LDCU UR4, c[0x0][0x640] ;  /* 0x0000c800ff0477ac */ /* 0x000ea20008000800 */
[----:B-1----:R-:W-:Y:S01]  /*2ed0*/  HFMA2 R7, -RZ, RZ, 0, 5.9604644775390625e-08 ;  /* 0x00000001ff077431 */ /* 0x002fe200000001ff */
[----:B------:R-:W-:Y:S01]  /*2ee0*/  MOV R6, 0x1 ;  /* 0x0000000100067802 */ /* 0x000fe20000000f00 */
[----:B------:R-:W1:Y:S01]  /*2ef0*/  LDCU.U8 UR8, c[0x0][0x644] ;  /* 0x0000c880ff0877ac */ /* 0x000e620008000000 */
[----:B------:R-:W3:Y:S01]  /*2f00*/  LDCU.U8 UR7, c[0x0][0x645] ;  /* 0x0000c8a0ff0777ac */ /* 0x000ee20008000000 */
[----:B------:R-:W4:Y:S01]  /*2f10*/  LDCU UR6, c[0x0][0x654] ;  /* 0x0000ca80ff0677ac */ /* 0x000f220008000800 */
[----:B------:R-:W5:Y:S01]  /*2f20*/  LDCU.U8 UR14, c[0x0][0x638] ;  /* 0x0000c700ff0e77ac */ /* 0x000f620008000000 */
[----:B------:R-:W5:Y:S01]  /*2f30*/  LDCU.U8 UR15, c[0x0][0x650] ;  /* 0x0000ca00ff0f77ac */ /* 0x000f620008000000 */
[----:B--2---:R-:W-:Y:S01]  /*2f40*/  UIMAD.WIDE.U32 UR4, UR11, UR4, URZ ;  /* 0x000000040b0472a5 */ /* 0x004fe2000f8e00ff */
[----:B------:R-:W2:Y:S03]  /*2f50*/  LDCU.U8 UR12, c[0x0][0x639] ;  /* 0x0000c720ff0c77ac */ /* 0x000ea60008000000 */
[----:B------:R-:W-:Y:S01]  /*2f60*/  UIADD3 UR4, UPT, UPT, -UR5, UR11, URZ ;  /* 0x0000000b05047290 */ /* 0x000fe2000fffe1ff */
[----:B------:R-:W2:Y:S03]  /*2f70*/  LDCU.U8 UR13, c[0x0][0x651] ;  /* 0x0000ca20ff0d77ac */ /* 0x000ea60008000000 */
[----:B-1----:R-:W-:Y:S01]  /*2f80*/  USHF.R.U32.HI UR4, URZ, UR8, UR4 ;  /* 0x00000008ff047299 */ /* 0x002fe20008011604 */
[----:B------:R-:W1:Y:S03]  /*2f90*/  LDCU.64 UR8, c[0x0][0x630] ;  /* 0x0000c600ff0877ac */ /* 0x000e660008000a00 */
[----:B------:R-:W-:Y:S01]  /*2fa0*/  UIADD3 UR4, UPT, UPT, UR5, UR4, URZ ;  /* 0x0000000405047290 */ /* 0x000fe2000fffe0ff */
[----:B------:R-:W1:Y:S03]  /*2fb0*/  LDCU.U8 UR16, c[0x0][0x62c] ;  /* 0x0000c580ff1077ac */ /* 0x000e660008000000 */
[----:B---3--:R-:W-:Y:S01]  /*2fc0*/  USHF.R.U32.HI UR10, URZ, UR7, UR4 ;  /* 0x00000007ff0a7299 */ /* 0x008fe20008011604 */
[----:B------:R-:W3:Y:S03]  /*2fd0*/  LDCU UR7, c[0x0][0x63c] ;  /* 0x0000c780ff0777ac */ /* 0x000ee60008000800 */
[----:B----4-:R-:W-:-:S02]  /*2fe0*/  UISETP.GE.AND UP0, UPT, UR10, UR6, UPT ;  /* 0x000000060a00728c */ /* 0x010fc4000bf06270 */
[----:B------:R-:W-:Y:S02]  /*2ff0*/  UIADD3 UR4, UPT, UPT, -UR10, URZ, URZ ;  /* 0x000000ff0a047290 */ /* 0x000fe4000fffe1ff */
[----:B-----5:R-:W-:Y:S01]  /*3000*/  USEL UR6, UR14, UR15, !UP0 ;  /* 0x0000000f0e067287 */ /* 0x020fe2000c000000 */
[----:B------:R-:W4:Y:S03]  /*3010*/  LDCU.U8 UR15, c[0x0][0x62d] ;  /* 0x0000c5a0ff0f77ac */ /* 0x000f260008000000 */
[----:B------:R-:W-:-:S03]  /*3020*/  ULOP3.LUT UR6, UR6, 0xff, URZ, 0xc0, !UPT ;  /* 0x000000ff06067892 */ /* 0x000fc6000f8ec0ff */
[----:B-1----:R-:W1:Y:S01]  /*3030*/  @UP0 LDCU UR9, c[0x0][0x64c] ;  /* 0x0000c980ff0907ac */ /* 0x002e620008000800 */
[----:B---3--:R-:W-:Y:S01]  /*3040*/  UIMAD UR7, UR4, UR7, UR11 ;  /* 0x00000007040772a4 */ /* 0x008fe2000f8e020b */
[----:B------:R-:W3:Y:S03]  /*3050*/  @UP0 LDCU UR8, c[0x0][0x648] ;  /* 0x0000c900ff0807ac */ /* 0x000ee60008000800 */
[----:B-1----:R-:W-:Y:S02]  /*3060*/  UIMAD.WIDE.U32 UR4, UR7, UR9, URZ ;  /* 0x00000009070472a5 */ /* 0x002fe4000f8e00ff */
[----:B--2---:R-:W-:Y:S02]  /*3070*/  USEL UR9, UR12, UR13, !UP0 ;  /* 0x0000000d0c097287 */ /* 0x004fe4000c000000 */
[----:B------:R-:W-:Y:S01]  /*3080*/  UIADD3 UR4, UPT, UPT, UR7, -UR5, URZ ;  /* 0x8000000507047290 */ /* 0x000fe2000fffe0ff */
[----:B------:R-:W1:Y:S03]  /*3090*/  LDCU.64 UR12, c[0x0][0x620] ;  /* 0x0000c400ff0c77ac */ /* 0x000e660008000a00 */
[----:B------:R-:W-:-:S02]  /*30a0*/  USHF.R.U32.HI UR4, URZ, UR6, UR4 ;  /* 0x00000006ff047299 */ /* 0x000fc40008011604 */
[----:B------:R-:W-:Y:S02]  /*30b0*/  ULOP3.LUT UR6, UR9, 0xff, URZ, 0xc0, !UPT ;  /* 0x000000ff09067892 */ /* 0x000fe4000f8ec0ff */
[----:B------:R-:W-:Y:S01]  /*30c0*/  UIADD3 UR4, UPT, UPT, UR5, UR4, URZ ;  /* 0x0000000405047290 */ /* 0x000fe2000fffe0ff */
[----:B------:R-:W2:Y:S03]  /*30d0*/  LDCU UR5, c[0x0][0x628] ;  /* 0x0000c500ff0577ac */ /* 0x000ea60008000800 */
[----:B------:R-:W-:-:S04]  /*30e0*/  USHF.R.U32.HI UR14, URZ, UR6, UR4 ;  /* 0x00000006ff0e7299 */ /* 0x000fc80008011604 */
[----:B------:R-:W-:-:S04]  /*30f0*/  UIADD3 UR4, UPT, UPT, -UR14, URZ, URZ ;  /* 0x000000ff0e047290 */ /* 0x000fc8000fffe1ff */
[----:B---3--:R-:W-:-:S04]  /*3100*/  UIMAD UR4, UR8, UR4, UR7 ;  /* 0x00000004080472a4 */ /* 0x008fc8000f8e0207 */
[----:B-1----:R-:W-:-:S04]  /*3110*/  UIMAD UR6, UR10, UR12, UR4 ;  /* 0x0000000c0a0672a4 */ /* 0x002fc8000f8e0204 */
[----:B--2---:R-:W-:-:S07]  /*3120*/  UIMAD.WIDE.U32 UR4, UR6, UR5, URZ ;  /* 0x00000005060472a5 */ /* 0x004fce000f8e00ff */
[----:B------:R-:W-:Y:S02]  /*3130*/  UMOV UR4, UR5 ;  /* 0x0000000500047c82 */ /* 0x000fe40008000000 */
[----:B------:R-:W-:Y:S02]  /*3140*/  UIADD3 UR61, UPT, UPT, UR6, -UR4, URZ ;  /* 0x80000004063d7290 */ /* 0x000fe4000fffe0ff */
[----:B------:R-:W1:Y:S02]  /*3150*/  LDCU UR5, c[0x0][0x60c] ;  /* 0x0000c180ff0577ac */ /* 0x000e640008000800 */
[----:B------:R-:W-:-:S04]  /*3160*/  USHF.R.U32.HI UR61, URZ, UR16, UR61 ;  /* 0x00000010ff3d7299 */ /* 0x000fc8000801163d */
[----:B------:R-:W-:-:S03]  /*3170*/  UIADD3 UR61, UPT, UPT, UR4, UR61, URZ ;  /* 0x0000003d043d7290 */ /* 0x000fc6000fffe0ff */
[----:B------:R-:W-:Y:S01]  /*3180*/  UMOV UR4, URZ ;  /* 0x000000ff00047c82 */ /* 0x000fe20008000000 */
[----:B----4-:R-:W-:-:S04]  /*3190*/  USHF.R.U32.HI UR61, URZ, UR15, UR61 ;  /* 0x0000000fff3d7299 */ /* 0x010fc8000801163d */
[----:B------:R-:W-:Y:S02]  /*31a0*/  UIADD3 UR60, UPT, UPT, -UR61, URZ, URZ ;  /* 0x000000ff3d3c7290 */ /* 0x000fe4000fffe1ff */
[----:B-1----:R-:W-:Y:S02]  /*31b0*/  UISETP.GE.AND UP0, UPT, UR11, UR5, UPT ;  /* 0x000000050b00728c */ /* 0x002fe4000bf06270 */
[----:B------:R-:W-:-:S07]  /*31c0*/  UIMAD UR60, UR60, UR13, UR6 ;  /* 0x0000000d3c3c72a4 */ /* 0x000fce000f8e0206 */
[----:B------:R-:W-:Y:S05]  /*31d0*/  BRA.U UP0, `(.L_x_27) ;  /* 0x0000000d00b87547 */ /* 0x000fea000b800000 */
[----:B------:R-:W1:Y:S01]  /*31e0*/  S2UR UR25, SR_CgaCtaId ;  /* 0x00000000001979c3 */ /* 0x000e620000008800 */
[----:B------:R-:W-:Y:S01]  /*31f0*/  UMOV UR4, 0x400 ;  /* 0x0000040000047882 */ /* 0x000fe20000000000 */
[----:B------:R-:W-:Y:S01]  /*3200*/  MOV R5, 0x80000000 ;  /* 0x8000000000057802 */ /* 0x000fe20000000f00 */
[----:B------:R-:W2:Y:S01]  /*3210*/  LDCU UR24, c[0x0][0x614] ;  /* 0x0000c280ff1877ac */ /* 0x000ea20008000800 */
[----:B------:R-:W3:Y:S01]  /*3220*/  LDCU UR9, c[0x0][0x38c] ;  /* 0x00007180ff0977ac */ /* 0x000ee20008000800 */
[----:B------:R-:W4:Y:S01]  /*3230*/  LDCU.64 UR16, c[0x0][0x348] ;  /* 0x00006900ff1077ac */ /* 0x000f220008000a00 */
[----:B------:R-:W5:Y:S01]  /*3240*/  LDCU.64 UR26, c[0x0][0x348] ;  /* 0x00006900ff1a77ac */ /* 0x000f620008000a00 */
[----:B------:R-:W3:Y:S01]  /*3250*/  LDCU.64 UR28, c[0x0][0x348] ;  /* 0x00006900ff1c77ac */ /* 0x000ee20008000a00 */
[----:B--2---:R-:W-:Y:S02]  /*3260*/  UIADD3 UR5, UPT, UPT, -UR14, UR24, URZ ;  /* 0x000000180e057290 */ /* 0x004fe4000fffe1ff */
[----:B-1----:R-:W-:Y:S01]  /*3270*/  ULEA UR25, UR25, UR4, 0x18 ;  /* 0x0000000419197291 */ /* 0x002fe2000f8ec0ff */
[----:B------:R-:W1:Y:S01]  /*3280*/  LDCU UR4, c[0x0][0x380] ;  /* 0x00007000ff0477ac */ /* 0x000e620008000800 */
[----:B---3--:R-:W-:-:S02]  /*3290*/  UIADD3 UR7, UPT, UPT, -UR9, URZ, URZ ;  /* 0x000000ff09077290 */ /* 0x008fc4000fffe1ff */
[----:B------:R-:W-:-:S05]  /*32a0*/  UIADD3 UR10, UPT, UPT, UR9, -0x1, URZ ;  /* 0xffffffff090a7890 */ /* 0x000fca000fffe0ff */
[----:B------:R-:W2:Y:S01]  /*32b0*/  SYNCS.PHASECHK.TRANS64.TRYWAIT P0, [UR25+0x28], R5 ;  /* 0x00002805ff0075a7 */ /* 0x000ea20008001119 */
[----:B------:R-:W-:Y:S02]  /*32c0*/  USHF.R.S32.HI UR7, URZ, 0x1f, UR7 ;  /* 0x0000001fff077899 */ /* 0x000fe40008011407 */
[----:B------:R-:W-:Y:S02]  /*32d0*/  USHF.R.S32.HI UR6, URZ, 0x1f, UR10 ;  /* 0x0000001fff067899 */ /* 0x000fe4000801140a */
[----:B------:R-:W-:Y:S01]  /*32e0*/  UISETP.GT.AND UP3, UPT, UR9, URZ, UPT ;  /* 0x000000ff0900728c */ /* 0x000fe2000bf64270 */
[----:B------:R-:W-:Y:S01]  /*32f0*/  UMOV UR20, 0x0 ;  /* 0x0000000000147882 */ /* 0x000fe20000000000 */
[----:B------:R-:W-:Y:S01]  /*3300*/  UMOV UR21, 0x1 ;  /* 0x0000000100157882 */ /* 0x000fe20000000000 */
[----:B------:R-:W-:Y:S01]  /*3310*/  UMOV UR34, URZ ;  /* 0x000000ff00227c82 */ /* 0x000fe20008000000 */
[----:B----4-:R-:W-:Y:S02]  /*3320*/  UIADD3 UR22, UP2, UPT, UR16, 0x100, URZ ;  /* 0x0000010010167890 */ /* 0x010fe4000ff5e0ff */
[----:B-1----:R-:W-:-:S02]  /*3330*/  UIADD3 UR4, UPT, UPT, UR9, -UR4, URZ ;  /* 0x8000000409047290 */ /* 0x002fc4000fffe0ff */
[----:B------:R-:W-:Y:S02]  /*3340*/  ULEA.HI UR9, UR7, -UR9, URZ, 0x7 ;  /* 0x8000000907097291 */ /* 0x000fe4000f8f38ff */
[----:B------:R-:W-:Y:S02]  /*3350*/  ULEA UR4, UR5, UR4, 0x7 ;  /* 0x0000000405047291 */ /* 0x000fe4000f8e38ff */
[----:B------:R-:W-:Y:S02]  /*3360*/  ULEA.HI UR7, UR6, UR10, URZ, 0x7 ;  /* 0x0000000a06077291 */ /* 0x000fe4000f8f38ff */
[----:B------:R-:W-:Y:S02]  /*3370*/  UIADD3 UR8, UPT, UPT, -UR4, URZ, URZ ;  /* 0x000000ff04087290 */ /* 0x000fe4000fffe1ff */
[----:B------:R-:W-:Y:S02]  /*3380*/  UIADD3 UR5, UPT, UPT, UR4, -0x1, URZ ;  /* 0xffffffff04057890 */ /* 0x000fe4000fffe0ff */
[----:B------:R-:W-:-:S02]  /*3390*/  USHF.R.S32.HI UR6, URZ, 0x1f, UR8 ;  /* 0x0000001fff067899 */ /* 0x000fc40008011408 */
[----:B------:R-:W-:Y:S02]  /*33a0*/  USHF.R.S32.HI UR8, URZ, 0x1f, UR5 ;  /* 0x0000001fff087899 */ /* 0x000fe40008011405 */
[----:B------:R-:W-:Y:S02]  /*33b0*/  ULEA.HI UR6, UR6, -UR4, URZ, 0x7 ;  /* 0x8000000406067291 */ /* 0x000fe4000f8f38ff */
[----:B------:R-:W-:Y:S02]  /*33c0*/  @UP3 UIMAD.WIDE UR12, UR7, 0x2000000, UR20 ;  /* 0x02000000070c38a5 */ /* 0x000fe4000f8e0214 */
[----:B------:R-:W-:Y:S02]  /*33d0*/  USHF.R.S32.HI UR9, URZ, 0x7, UR9 ;  /* 0x00000007ff097899 */ /* 0x000fe40008011409 */
[----:B------:R-:W-:Y:S02]  /*33e0*/  ULEA.HI UR8, UR8, UR5, URZ, 0x7 ;  /* 0x0000000508087291 */ /* 0x000fe4000f8f38ff */
[----:B------:R-:W-:-:S02]  /*33f0*/  USHF.R.S32.HI UR7, URZ, 0x7, UR6 ;  /* 0x00000007ff077899 */ /* 0x000fc40008011406 */
[----:B-----5:R-:W-:Y:S02]  /*3400*/  UIADD3 UR19, UP1, UPT, UR26, 0x100, URZ ;  /* 0x000001001a137890 */ /* 0x020fe4000ff3e0ff */
[----:B------:R-:W-:Y:S02]  /*3410*/  UIADD3 UR23, UP0, UPT, UR28, 0x100, URZ ;  /* 0x000001001c177890 */ /* 0x000fe4000ff1e0ff */
[----:B------:R-:W-:Y:S02]  /*3420*/  UIADD3 UR5, UPT, UPT, -UR9, URZ, URZ ;  /* 0x000000ff09057290 */ /* 0x000fe4000fffe1ff */
[----:B------:R-:W-:Y:S02]  /*3430*/  ULEA.HI.SX32 UR6, UR8, 0x1, 0x19 ;  /* 0x0000000108067891 */ /* 0x000fe4000f8fcaff */
[----:B------:R-:W-:Y:S02]  /*3440*/  UIADD3 UR7, UPT, UPT, -UR7, URZ, URZ ;  /* 0x000000ff07077290 */ /* 0x000fe4000fffe1ff */
[----:B------:R-:W-:Y:S01]  /*3450*/  UISETP.GT.AND UP4, UPT, UR4, URZ, UPT ;  /* 0x000000ff0400728c */ /* 0x000fe2000bf84270 */
[----:B------:R-:W-:Y:S01]  /*3460*/  UMOV UR36, UR60 ;  /* 0x0000003c00247c82 */ /* 0x000fe20008000000 */
[----:B------:R-:W-:Y:S01]  /*3470*/  UMOV UR37, UR61 ;  /* 0x0000003d00257c82 */ /* 0x000fe20008000000 */
[----:B------:R-:W-:Y:S01]  /*3480*/  UMOV UR18, 0x40 ;  /* 0x0000004000127882 */ /* 0x000fe20000000000 */
[----:B------:R-:W-:Y:S01]  /*3490*/  UMOV UR20, UR60 ;  /* 0x0000003c00147c82 */ /* 0x000fe20008000000 */
[----:B------:R-:W-:Y:S01]  /*34a0*/  UMOV UR21, UR61 ;  /* 0x0000003d00157c82 */ /* 0x000fe20008000000 */
[----:B--2---:R-:W-:Y:S05]  /*34b0*/  @!P0 BRA `(.L_x_28) ;  /* 0x000000a800048947 */ /* 0x004fea0003800000 */
.L_x_79:
[----:B------:R-:W-:Y:S01]  /*34c0*/  @!UP4 UMOV UR6, UR7 ;  /* 0x000000070006cc82 */ /* 0x000fe20008000000 */
[----:B------:R-:W-:Y:S01]  /*34d0*/  @UP3 UMOV UR5, UR13 ;  /* 0x0000000d00053c82 */ /* 0x000fe20008000000 */
[----:B------:R-:W-:Y:S01]  /*34e0*/  ELECT P0, URZ, PT ;  /* 0x0000000000ff782f */ /* 0x000fe20003800000 */
[----:B------:R-:W-:Y:S02]  /*34f0*/  UISETP.LT.AND UP3, UPT, UR6, UR5, UPT ;  /* 0x000000050600728c */ /* 0x000fe4000bf61270 */
[----:B------:R-:W-:Y:S02]  /*3500*/  UIADD3.X UR11, UPT, UPT, URZ, UR17, URZ, UP2, !UPT ;  /* 0x00000011ff0b7290 */ /* 0x000fe400097fe4ff */
[----:B------:R-:W-:Y:S02]  /*3510*/  USEL UR30, UR6, UR5, UP3 ;  /* 0x00000005061e7287 */ /* 0x000fe40009800000 */
[----:B------:R-:W-:Y:S02]  /*3520*/  UIADD3 UR32, UPT, UPT, UR25, 0xc800, URZ ;  /* 0x0000c80019207890 */ /* 0x000fe4000fffe0ff */
[----:B------:R-:W-:-:S02]  /*3530*/  USHF.L.U32 UR15, UR30, 0x7, URZ ;  /* 0x000000071e0f7899 */ /* 0x000fc400080006ff */
[----:B------:R-:W-:Y:S02]  /*3540*/  UIADD3 UR33, UPT, UPT, UR25, 0x10, URZ ;  /* 0x0000001019217890 */ /* 0x000fe4000fffe0ff */
[----:B-1----:R-:W-:Y:S01]  /*3550*/  @P0 MOV R4, 0xc000 ;  /* 0x0000c00000040802 */ /* 0x002fe20000000f00 */
[----:B------:R-:W-:Y:S02]  /*3560*/  UIADD3 UR35, UPT, UPT, UR15, -0x80, URZ ;  /* 0xffffff800f237890 */ /* 0x000fe4000fffe0ff */
[----:B------:R-:W-:Y:S01]  /*3570*/  UIADD3.X UR7, UPT, UPT, URZ, UR27, URZ, UP1, !UPT ;  /* 0x0000001bff077290 */ /* 0x000fe20008ffe4ff */
[----:B------:R1:W-:Y:S01]  /*3580*/  @P0 SYNCS.ARRIVE.TRANS64 RZ, [UR25+0x10], R4 ;  /* 0x00001004ffff09a7 */ /* 0x0003e20008000019 */
[----:B------:R-:W-:Y:S02]  /*3590*/  UIADD3 UR16, UPT, UPT, UR25, 0x10800, URZ ;  /* 0x0001080019107890 */ /* 0x000fe4000fffe0ff */
[----:B------:R-:W-:Y:S02]  /*35a0*/  UIADD3 UR17, UPT, UPT, UR25, 0x10, URZ ;  /* 0x0000001019117890 */ /* 0x000fe4000fffe0ff */
[----:B------:R-:W-:-:S02]  /*35b0*/  UIADD3.X UR5, UPT, UPT, URZ, UR29, URZ, UP0, !UPT ;  /* 0x0000001dff057290 */ /* 0x000fc400087fe4ff */
[----:B------:R-:W-:Y:S02]  /*35c0*/  UIADD3 UR8, UPT, UPT, UR25, 0x14800, URZ ;  /* 0x0001480019087890 */ /* 0x000fe4000fffe0ff */
[----:B------:R-:W-:Y:S01]  /*35d0*/  UIADD3 UR9, UPT, UPT, UR25, 0x10, URZ ;  /* 0x0000001019097890 */ /* 0x000fe2000fffe0ff */
[----:B------:R-:W-:Y:S01]  /*35e0*/  UMOV UR10, UR22 ;  /* 0x00000016000a7c82 */ /* 0x000fe20008000000 */
[----:B------:R-:W-:Y:S01]  /*35f0*/  UMOV UR6, UR19 ;  /* 0x0000001300067c82 */ /* 0x000fe20008000000 */
[----:B------:R-:W-:Y:S01]  /*3600*/  UMOV UR19, UR35 ;  /* 0x0000002300137c82 */ /* 0x000fe20008000000 */
[----:B------:R2:W-:Y:S01]  /*3610*/  UTMALDG.4D [UR32], [UR10], desc[URZ] ;  /* 0x0000ff200a0075b4 */ /* 0x0005e20008019000 */
[----:B------:R-:W-:Y:S01]  /*3620*/  UMOV UR12, UR60 ;  /* 0x0000003c000c7c82 */ /* 0x000fe20008000000 */
[----:B------:R-:W-:Y:S01]  /*3630*/  UMOV UR13, UR61 ;  /* 0x0000003d000d7c82 */ /* 0x000fe20008000000 */
[----:B------:R-:W-:Y:S01]  /*3640*/  UMOV UR4, UR23 ;  /* 0x0000001700047c82 */ /* 0x000fe20008000000 */
[----:B------:R-:W-:Y:S01]  /*3650*/  UMOV UR26, URZ ;  /* 0x000000ff001a7c82 */ /* 0x000fe20008000000 */
[----:B------:R-:W-:Y:S01]  /*3660*/  UMOV UR28, UR60 ;  /* 0x0000003c001c7c82 */ /* 0x000fe20008000000 */
[----:B------:R-:W-:Y:S01]  /*3670*/  UMOV UR29, UR61 ;  /* 0x0000003d001d7c82 */ /* 0x000fe20008000000 */
[----:B------:R3:W-:Y:S01]  /*3680*/  UTMALDG.4D [UR16], [UR6], desc[URZ] ;  /* 0x0000ff10060075b4 */ /* 0x0007e20008019000 */
[----:B--2---:R-:W-:Y:S01]  /*3690*/  UMOV UR10, 0x80 ;  /* 0x00000080000a7882 */ /* 0x004fe20000000000 */
[----:B------:R-:W-:-:S02]  /*36a0*/  UMOV UR11, UR35 ;  /* 0x00000023000b7c82 */ /* 0x000fc40008000000 */
[----:B------:R2:W-:Y:S01]  /*36b0*/  UTMALDG.4D [UR8], [UR4], desc[URZ] ;  /* 0x0000ff08040075b4 */ /* 0x0005e20008019000 */
[----:B------:R-:W4:Y:S01]  /*36c0*/  SYNCS.PHASECHK.TRANS64.TRYWAIT P0, [UR25+0x8], R5 ;  /* 0x00000805ff0075a7 */ /* 0x000f220008001119 */
[----:B---3--:R-:W3:Y:S01]  /*36d0*/  LDCU.64 UR6, c[0x0][0x348] ;  /* 0x00006900ff0677ac */ /* 0x008ee20008000a00 */
[----:B------:R-:W-:Y:S01]  /*36e0*/  UMOV UR18, 0x40 ;  /* 0x0000004000127882 */ /* 0x000fe20000000000 */
[----:B--2---:R-:W2:Y:S01]  /*36f0*/  LDCU.64 UR8, c[0x0][0x348] ;  /* 0x00006900ff0877ac */ /* 0x004ea20008000a00 */
[----:B------:R-:W5:Y:S01]  /*3700*/  LDCU.64 UR10, c[0x0][0x348] ;  /* 0x00006900ff0a77ac */ /* 0x000f620008000a00 */
[----:B------:R-:W-:Y:S01]  /*3710*/  ULOP3.LUT UR4, URZ, UR14, URZ, 0x33, !UPT ;  /* 0x0000000eff047292 */ /* 0x000fe2000f8e33ff */
[----:B-12345:R-:W-:Y:S11]  /*3720*/  @!P0 BRA `(.L_x_29) ;  /* 0x000000a400888947 */ /* 0x03eff60003800000 */
.L_x_81:
[----:B------:R-:W-:Y:S01]  /*3730*/  ELECT P0, URZ, PT ;  /* 0x0000000000ff782f */ /* 0x000fe20003800000 */
[----:B------:R-:W-:Y:S02]  /*3740*/  UIADD3 UR27, UPT, UPT, UR4, UR24, URZ ;  /* 0x00000018041b7290 */ /* 0x000fe4000fffe0ff */
[----:B------:R-:W-:Y:S02]  /*3750*/  UIADD3 UR6, UP2, UPT, UR6, 0x80, URZ ;  /* 0x0000008006067890 */ /* 0x000fe4000ff5e0ff */
[----:B------:R-:W-:Y:S02]  /*3760*/  UIADD3 UR4, UP1, UPT, UR8, 0x80, URZ ;  /* 0x0000008008047890 */ /* 0x000fe4000ff3e0ff */
[----:B------:R-:W-:Y:S02]  /*3770*/  UIADD3 UR22, UP0, UPT, UR10, 0x80, URZ ;  /* 0x000000800a167890 */ /* 0x000fe4000ff1e0ff */
[----:B------:R-:W-:Y:S02]  /*3780*/  UIADD3.X UR7, UPT, UPT, URZ, UR7, URZ, UP2, !UPT ;  /* 0x00000007ff077290 */ /* 0x000fe400097fe4ff */
[----:B------:R-:W-:-:S02]  /*3790*/  USHF.L.U32 UR27, UR27, 0x7, URZ ;  /* 0x000000071b1b7899 */ /* 0x000fc400080006ff */
[----:B-1----:R-:W-:Y:S01]  /*37a0*/  @P0 MOV R4, 0xc000 ;  /* 0x0000c00000040802 */ /* 0x002fe20000000f00 */
[----:B------:R-:W-:Y:S02]  /*37b0*/  UIADD3 UR24, UPT, UPT, UR25, 0x800, URZ ;  /* 0x0000080019187890 */ /* 0x000fe4000fffe0ff */
[----:B------:R-:W-:Y:S01]  /*37c0*/  UIADD3.X UR5, UPT, UPT, URZ, UR9, URZ, UP1, !UPT ;  /* 0x00000009ff057290 */ /* 0x000fe20008ffe4ff */
[----:B------:R1:W-:Y:S01]  /*37d0*/  @P0 SYNCS.ARRIVE.TRANS64 RZ, [UR25], R4 ;  /* 0x00000004ffff09a7 */ /* 0x0003e20008000019 */
[----:B------:R-:W-:Y:S02]  /*37e0*/  UIADD3 UR16, UPT, UPT, UR25, 0x4800, URZ ;  /* 0x0000480019107890 */ /* 0x000fe4000fffe0ff */
[----:B------:R-:W-:Y:S02]  /*37f0*/  UIADD3.X UR23, UPT, UPT, URZ, UR11, URZ, UP0, !UPT ;  /* 0x0000000bff177290 */ /* 0x000fe400087fe4ff */
[----:B------:R-:W-:Y:S01]  /*3800*/  UIADD3 UR8, UPT, UPT, UR25, 0x8800, URZ ;  /* 0x0000880019087890 */ /* 0x000fe2000fffe0ff */
[----:B------:R2:W-:Y:S01]  /*3810*/  UTMALDG.4D [UR24], [UR6], desc[URZ] ;  /* 0x0000ff18060075b4 */ /* 0x0005e20008019000 */
[----:B------:R-:W-:Y:S01]  /*3820*/  UMOV UR20, UR60 ;  /* 0x0000003c00147c82 */ /* 0x000fe20008000000 */
[----:B------:R-:W-:Y:S01]  /*3830*/  UMOV UR21, UR61 ;  /* 0x0000003d00157c82 */ /* 0x000fe20008000000 */
[----:B------:R-:W-:Y:S01]  /*3840*/  UMOV UR17, UR25 ;  /* 0x0000001900117c82 */ /* 0x000fe20008000000 */
[----:B------:R-:W-:Y:S01]  /*3850*/  UMOV UR19, UR27 ;  /* 0x0000001b00137c82 */ /* 0x000fe20008000000 */
[----:B------:R-:W-:Y:S01]  /*3860*/  UMOV UR10, 0x80 ;  /* 0x00000080000a7882 */ /* 0x000fe20000000000 */
[----:B------:R-:W-:Y:S01]  /*3870*/  UMOV UR12, UR60 ;  /* 0x0000003c000c7c82 */ /* 0x000fe20008000000 */
[----:B------:R-:W-:Y:S01]  /*3880*/  UMOV UR13, UR61 ;  /* 0x0000003d000d7c82 */ /* 0x000fe20008000000 */
[----:B------:R-:W-:Y:S01]  /*3890*/  UMOV UR9, UR25 ;  /* 0x0000001900097c82 */ /* 0x000fe20008000000 */
[----:B------:R-:W-:Y:S01]  /*38a0*/  UMOV UR11, UR27 ;  /* 0x0000001b000b7c82 */ /* 0x000fe20008000000 */
[----:B------:R3:W-:Y:S01]  /*38b0*/  UTMALDG.4D [UR16], [UR4], desc[URZ] ;  /* 0x0000ff10040075b4 */ /* 0x0007e20008019000 */
[----:B------:R4:W-:Y:S01]  /*38c0*/  UTMALDG.4D [UR8], [UR22], desc[URZ] ;  /* 0x0000ff08160075b4 */ /* 0x0009e20008019000 */
[----:B------:R-:W5:Y:S01]  /*38d0*/  SYNCS.PHASECHK.TRANS64.TRYWAIT P0, [UR25+0x30], R5 ;  /* 0x00003005ff0075a7 */ /* 0x000f620008001119 */
[----:B--2---:R-:W2:Y:S01]  /*38e0*/  LDCU.64 UR6, c[0x0][0x348] ;  /* 0x00006900ff0677ac */ /* 0x004ea20008000a00 */
[----:B---3--:R-:W3:Y:S01]  /*38f0*/  LDCU.64 UR4, c[0x0][0x348] ;  /* 0x00006900ff0477ac */ /* 0x008ee20008000a00 */
[----:B------:R-:W-:Y:S01]  /*3900*/  UMOV UR18, URZ ;  /* 0x000000ff00127c82 */ /* 0x000fe20008000000 */
[----:B----4-:R-:W4:Y:S02]  /*3910*/  LDCU.64 UR8, c[0x0][0x348] ;  /* 0x00006900ff0877ac */ /* 0x010f240008000a00 */
[----:B-12345:R-:W-:Y:S05]  /*3920*/  @!P0 BRA `(.L_x_30) ;  /* 0x000000a400288947 */ /* 0x03efea0003800000 */
.L_x_83:
[----:B------:R-:W-:Y:S01]  /*3930*/  ELECT P0, URZ, PT ;  /* 0x0000000000ff782f */ /* 0x000fe20003800000 */
[----:B------:R-:W-:Y:S01]  /*3940*/  HFMA2 R6, -RZ, RZ, 0, 5.9604644775390625e-08 ;  /* 0x00000001ff067431 */ /* 0x000fe200000001ff */
[----:B------:R-:W-:Y:S01]  /*3950*/  UIADD3 UR4, UP2, UPT, UR4, 0x180, URZ ;  /* 0x0000018004047890 */ /* 0x000fe2000ff5e0ff */
[----:B-1----:R-:W-:Y:S01]  /*3960*/  IMAD.MOV.U32 R7, RZ, RZ, RZ ;  /* 0x000000ffff077224 */ /* 0x002fe200078e00ff */
[----:B------:R-:W-:Y:S02]  /*3970*/  UIADD3 UR22, UP0, UPT, UR8, 0x180, URZ ;  /* 0x0000018008167890 */ /* 0x000fe4000ff1e0ff */
[----:B------:R-:W-:Y:S02]  /*3980*/  UIADD3 UR6, UP1, UPT, UR6, 0x180, URZ ;  /* 0x0000018006067890 */ /* 0x000fe4000ff3e0ff */
[----:B------:R-:W-:Y:S02]  /*3990*/  UIADD3.X UR5, UPT, UPT, URZ, UR5, URZ, UP2, !UPT ;  /* 0x00000005ff057290 */ /* 0x000fe400097fe4ff */
[----:B------:R-:W-:-:S02]  /*39a0*/  UIADD3.X UR23, UPT, UPT, URZ, UR9, URZ, UP0, !UPT ;  /* 0x00000009ff177290 */ /* 0x000fc400087fe4ff */
[----:B------:R-:W-:Y:S01]  /*39b0*/  UIADD3 UR16, UPT, UPT, UR25, 0x18800, URZ ;  /* 0x0001880019107890 */ /* 0x000fe2000fffe0ff */
[----:B------:R-:W-:Y:S01]  /*39c0*/  @P0 IMAD.MOV.U32 R4, RZ, RZ, 0xc000 ;  /* 0x0000c000ff040424 */ /* 0x000fe200078e00ff */
[----:B------:R-:W-:Y:S02]  /*39d0*/  UIADD3 UR17, UPT, UPT, UR25, 0x18, URZ ;  /* 0x0000001819117890 */ /* 0x000fe4000fffe0ff */
[----:B------:R-:W-:Y:S01]  /*39e0*/  UIADD3.X UR7, UPT, UPT, URZ, UR7, URZ, UP1, !UPT ;  /* 0x00000007ff077290 */ /* 0x000fe20008ffe4ff */
[----:B------:R1:W-:Y:S01]  /*39f0*/  @P0 SYNCS.ARRIVE.TRANS64 RZ, [UR25+0x18], R4 ;  /* 0x00001804ffff09a7 */ /* 0x0003e20008000019 */
[----:B------:R-:W-:Y:S02]  /*3a00*/  UIADD3 UR8, UPT, UPT, UR25, 0x1c800, URZ ;  /* 0x0001c80019087890 */ /* 0x000fe4000fffe0ff */
[----:B------:R-:W-:Y:S02]  /*3a10*/  UIADD3 UR9, UPT, UPT, UR25, 0x18, URZ ;  /* 0x0000001819097890 */ /* 0x000fe4000fffe0ff */
[----:B------:R-:W-:-:S02]  /*3a20*/  UIADD3 UR32, UPT, UPT, UR25, 0x20800, URZ ;  /* 0x0002080019207890 */ /* 0x000fc4000fffe0ff */
[----:B------:R-:W-:Y:S01]  /*3a30*/  UIADD3 UR33, UPT, UPT, UR25, 0x18, URZ ;  /* 0x0000001819217890 */ /* 0x000fe2000fffe0ff */
[----:B------:R-:W-:Y:S01]  /*3a40*/  UMOV UR19, UR35 ;  /* 0x0000002300137c82 */ /* 0x000fe20008000000 */
[----:B------:R-:W-:Y:S01]  /*3a50*/  UMOV UR10, 0x40 ;  /* 0x00000040000a7882 */ /* 0x000fe20000000000 */
[----:B------:R-:W-:Y:S01]  /*3a60*/  UMOV UR12, UR60 ;  /* 0x0000003c000c7c82 */ /* 0x000fe20008000000 */
[----:B------:R-:W-:Y:S01]  /*3a70*/  UMOV UR13, UR61 ;  /* 0x0000003d000d7c82 */ /* 0x000fe20008000000 */
[----:B------:R-:W-:Y:S01]  /*3a80*/  UMOV UR11, UR35 ;  /* 0x00000023000b7c82 */ /* 0x000fe20008000000 */
[----:B------:R2:W-:Y:S01]  /*3a90*/  UTMALDG.4D [UR16], [UR4], desc[URZ] ;  /* 0x0000ff10040075b4 */ /* 0x0005e20008019000 */
[----:B------:R-:W-:Y:S01]  /*3aa0*/  UMOV UR34, 0x80 ;  /* 0x0000008000227882 */ /* 0x000fe20000000000 */
[----:B------:R-:W-:Y:S01]  /*3ab0*/  UMOV UR36, UR60 ;  /* 0x0000003c00247c82 */ /* 0x000fe20008000000 */
[----:B------:R-:W-:Y:S01]  /*3ac0*/  UMOV UR37, UR61 ;  /* 0x0000003d00257c82 */ /* 0x000fe20008000000 */
[----:B------:R-:W-:Y:S01]  /*3ad0*/  UISETP.GE.AND UP0, UPT, UR30, 0x2, UPT ;  /* 0x000000021e00788c */ /* 0x000fe2000bf06270 */
[----:B------:R1:W-:Y:S01]  /*3ae0*/  UTMALDG.4D [UR8], [UR6], desc[URZ] ;  /* 0x0000ff08060075b4 */ /* 0x0003e20008019000 */
[----:B------:R1:W-:Y:S01]  /*3af0*/  UTMALDG.4D [UR32], [UR22], desc[URZ] ;  /* 0x0000ff20160075b4 */ /* 0x0003e20008019000 */
[----:B--2---:R-:W-:-:S06]  /*3b00*/  UMOV UR4, 0x2 ;  /* 0x0000000200047882 */ /* 0x004fcc0000000000 */
[----:B-1----:R-:W-:Y:S05]  /*3b10*/  BRA.U !UP0, `(.L_x_27) ;  /* 0x0000000508687547 */ /* 0x002fea000b800000 */
[----:B------:R-:W1:Y:S01]  /*3b20*/  LDCU.64 UR6, c[0x0][0x348] ;  /* 0x00006900ff0677ac */ /* 0x000e620008000a00 */
[----:B------:R-:W-:Y:S02]  /*3b30*/  MOV R6, 0x1 ;  /* 0x0000000100067802 */ /* 0x000fe40000000f00 */
[----:B------:R-:W-:Y:S01]  /*3b40*/  MOV R5, 0xc000 ;  /* 0x0000c00000057802 */ /* 0x000fe20000000f00 */
[----:B------:R-:W-:Y:S01]  /*3b50*/  UIADD3 UR14, UPT, UPT, -UR30, URZ, URZ ;  /* 0x000000ff1e0e7290 */ /* 0x000fe2000fffe1ff */
[----:B------:R-:W-:Y:S01]  /*3b60*/  UMOV UR4, 0x2 ;  /* 0x0000000200047882 */ /* 0x000fe20000000000 */
[----:B------:R-:W-:Y:S01]  /*3b70*/  UMOV UR58, URZ ;  /* 0x000000ff003a7c82 */ /* 0x000fe20008000000 */
[----:B------:R-:W-:Y:S01]  /*3b80*/  UMOV UR50, 0x40 ;  /* 0x0000004000327882 */ /* 0x000fe20000000000 */
[----:B------:R-:W-:Y:S01]  /*3b90*/  UMOV UR42, 0x80 ;  /* 0x00000080002a7882 */ /* 0x000fe20000000000 */
[----:B------:R-:W-:Y:S01]  /*3ba0*/  UMOV UR34, URZ ;  /* 0x000000ff00227c82 */ /* 0x000fe20008000000 */
[----:B------:R-:W-:Y:S01]  /*3bb0*/  UMOV UR18, 0x40 ;  /* 0x0000004000127882 */ /* 0x000fe20000000000 */
[----:B------:R-:W-:Y:S01]  /*3bc0*/  UMOV UR10, 0x80 ;  /* 0x00000080000a7882 */ /* 0x000fe20000000000 */
[----:B-1----:R-:W-:-:S02]  /*3bd0*/  UIADD3 UR46, UP5, UPT, UR6, 0x100, URZ ;  /* 0x00000100062e7890 */ /* 0x002fc4000ffbe0ff */
[----:B------:R-:W-:Y:S02]  /*3be0*/  UIADD3 UR38, UP4, UPT, UR6, 0x100, URZ ;  /* 0x0000010006267890 */ /* 0x000fe4000ff9e0ff */
[----:B------:R-:W-:Y:S02]  /*3bf0*/  UIADD3 UR30, UP3, UPT, UR6, 0x100, URZ ;  /* 0x00000100061e7890 */ /* 0x000fe4000ff7e0ff */
[----:B------:R-:W-:Y:S02]  /*3c00*/  UIADD3 UR28, UP2, UPT, UR6, 0x180, URZ ;  /* 0x00000180061c7890 */ /* 0x000fe4000ff5e0ff */
[----:B------:R-:W-:Y:S02]  /*3c10*/  UIADD3 UR26, UP1, UPT, UR6, 0x180, URZ ;  /* 0x00000180061a7890 */ /* 0x000fe4000ff3e0ff */
[----:B------:R-:W-:Y:S02]  /*3c20*/  UIADD3 UR22, UP0, UPT, UR6, 0x180, URZ ;  /* 0x0000018006167890 */ /* 0x000fe4000ff1e0ff */
[----:B------:R-:W-:-:S02]  /*3c30*/  UIADD3.X UR47, UPT, UPT, URZ, UR7, URZ, UP5, !UPT ;  /* 0x00000007ff2f7290 */ /* 0x000fc4000affe4ff */
[----:B------:R-:W-:Y:S02]  /*3c40*/  UIADD3.X UR39, UPT, UPT, URZ, UR7, URZ, UP4, !UPT ;  /* 0x00000007ff277290 */ /* 0x000fe4000a7fe4ff */
[----:B------:R-:W-:Y:S02]  /*3c50*/  UIADD3.X UR31, UPT, UPT, URZ, UR7, URZ, UP3, !UPT ;  /* 0x00000007ff1f7290 */ /* 0x000fe40009ffe4ff */
[----:B------:R-:W-:Y:S02]  /*3c60*/  UIADD3.X UR29, UPT, UPT, URZ, UR7, URZ, UP2, !UPT ;  /* 0x00000007ff1d7290 */ /* 0x000fe400097fe4ff */
[----:B------:R-:W-:Y:S02]  /*3c70*/  UIADD3.X UR27, UPT, UPT, URZ, UR7, URZ, UP1, !UPT ;  /* 0x00000007ff1b7290 */ /* 0x000fe40008ffe4ff */
[----:B------:R-:W-:-:S12]  /*3c80*/  UIADD3.X UR23, UPT, UPT, URZ, UR7, URZ, UP0, !UPT ;  /* 0x00000007ff177290 */ /* 0x000fd800087fe4ff */
.L_x_33:
[----:B------:R-:W-:Y:S01]  /*3c90*/  ULEA UR5, UR4, UR25, 0x3 ;  /* 0x0000001904057291 */ /* 0x000fe2000f8e18ff */
[----:B------:R-:W-:Y:S01]  /*3ca0*/  SHF.L.U32 R8, R6, 0x1f, RZ ;  /* 0x0000001f06087819 */ /* 0x000fe200000006ff */
[----:B------:R-:W-:Y:S02]  /*3cb0*/  UIMAD UR56, UR4, 0xc000, UR25 ;  /* 0x0000c000043878a4 */ /* 0x000fe4000f8e0219 */
[----:B------:R-:W-:Y:S02]  /*3cc0*/  UIMAD UR48, UR4, 0xc000, UR25 ;  /* 0x0000c000043078a4 */ /* 0x000fe4000f8e0219 */
[----:B------:R-:W-:Y:S02]  /*3cd0*/  UIMAD UR40, UR4, 0xc000, UR25 ;  /* 0x0000c000042878a4 */ /* 0x000fe4000f8e0219 */
[----:B------:R-:W-:Y:S01]  /*3ce0*/  UIADD3 UR4, UPT, UPT, UR4, 0x1, URZ ;  /* 0x0000000104047890 */ /* 0x000fe2000fffe0ff */
[----:B-1----:R-:W1:Y:S02]  /*3cf0*/  SYNCS.PHASECHK.TRANS64.TRYWAIT P0, [UR5+0x28], R8 ;  /* 0x00002808ff0075a7 */ /* 0x002e640008001105 */
[----:B-1----:R-:W-:Y:S09]  /*3d00*/  @!P0 BRA `(.L_x_31) ;  /* 0x000000a000508947 */ /* 0x002ff20003800000 */
.L_x_85:
[----:B------:R-:W-:Y:S01]  /*3d10*/  ELECT P0, URZ, PT ;  /* 0x0000000000ff782f */ /* 0x000fe20003800000 */
[----:B------:R-:W-:Y:S02]  /*3d20*/  UISETP.NE.AND UP0, UPT, UR4, 0x3, UPT ;  /* 0x000000030400788c */ /* 0x000fe4000bf05270 */
[----:B------:R-:W-:Y:S02]  /*3d30*/  UIADD3 UR59, UPT, UPT, UR15, -0x100, URZ ;  /* 0xffffff000f3b7890 */ /* 0x000fe4000fffe0ff */
[----:B------:R-:W-:Y:S02]  /*3d40*/  USEL UR7, URZ, 0x1, UP0 ;  /* 0x00000001ff077887 */ /* 0x000fe40008000000 */
[----:B------:R-:W-:Y:S02]  /*3d50*/  USEL UR6, UR4, URZ, UP0 ;  /* 0x000000ff04067287 */ /* 0x000fe40008000000 */
[----:B------:R-:W-:Y:S02]  /*3d60*/  UIADD3 UR56, UPT, UPT, UR56, 0xc800, URZ ;  /* 0x0000c80038387890 */ /* 0x000fe4000fffe0ff */
[----:B------:R-:W-:Y:S01]  /*3d70*/  UIADD3 UR57, UPT, UPT, UR5, 0x10, URZ ;  /* 0x0000001005397890 */ /* 0x000fe2000fffe0ff */
[----:B------:R-:W-:Y:S01]  /*3d80*/  LOP3.LUT R6, R6, UR7, RZ, 0x3c, !PT ;  /* 0x0000000706067c12 */ /* 0x000fe2000f8e3cff */
[----:B------:R-:W-:Y:S01]  /*3d90*/  UIADD3 UR48, UPT, UPT, UR48, 0x10800, URZ ;  /* 0x0001080030307890 */ /* 0x000fe2000fffe0ff */
[----:B-1----:R-:W-:Y:S01]  /*3da0*/  @P0 IMAD.MOV.U32 R4, RZ, RZ, 0xc000 ;  /* 0x0000c000ff040424 */ /* 0x002fe200078e00ff */
[----:B------:R-:W-:-:S02]  /*3db0*/  UIADD3 UR49, UPT, UPT, UR5, 0x10, URZ ;  /* 0x0000001005317890 */ /* 0x000fc4000fffe0ff */
[----:B------:R-:W-:Y:S01]  /*3dc0*/  UIADD3 UR40, UPT, UPT, UR40, 0x14800, URZ ;  /* 0x0001480028287890 */ /* 0x000fe2000fffe0ff */
[----:B------:R1:W-:Y:S01]  /*3dd0*/  @P0 SYNCS.ARRIVE.TRANS64 RZ, [UR5+0x10], R4 ;  /* 0x00001004ffff09a7 */ /* 0x0003e20008000005 */
[----:B------:R-:W-:Y:S01]  /*3de0*/  UIADD3 UR41, UPT, UPT, UR5, 0x10, URZ ;  /* 0x0000001005297890 */ /* 0x000fe2000fffe0ff */
[----:B------:R-:W-:Y:S01]  /*3df0*/  IMAD.U32 R8, R6, -0x80000000, RZ ;  /* 0x8000000006087824 */ /* 0x000fe200078e00ff */
[----:B------:R-:W-:Y:S01]  /*3e00*/  ULEA UR4, UR6, UR25, 0x3 ;  /* 0x0000001906047291 */ /* 0x000fe2000f8e18ff */
[----:B------:R1:W-:Y:S01]  /*3e10*/  UTMALDG.4D [UR56], [UR46], desc[URZ] ;  /* 0x0000ff382e0075b4 */ /* 0x0003e20008019000 */
[----:B------:R-:W-:Y:S01]  /*3e20*/  UMOV UR52, UR60 ;  /* 0x0000003c00347c82 */ /* 0x000fe20008000000 */
[----:B------:R-:W-:Y:S01]  /*3e30*/  UMOV UR53, UR61 ;  /* 0x0000003d00357c82 */ /* 0x000fe20008000000 */
[----:B------:R-:W-:Y:S01]  /*3e40*/  UMOV UR51, UR59 ;  /* 0x0000003b00337c82 */ /* 0x000fe20008000000 */
[----:B------:R-:W-:Y:S01]  /*3e50*/  UMOV UR44, UR60 ;  /* 0x0000003c002c7c82 */ /* 0x000fe20008000000 */
[----:B------:R-:W-:Y:S01]  /*3e60*/  UMOV UR45, UR61 ;  /* 0x0000003d002d7c82 */ /* 0x000fe20008000000 */
[----:B------:R-:W-:Y:S01]  /*3e70*/  UMOV UR43, UR59 ;  /* 0x0000003b002b7c82 */ /* 0x000fe20008000000 */
[----:B------:R1:W-:Y:S01]  /*3e80*/  UTMALDG.4D [UR48], [UR38], desc[URZ] ;  /* 0x0000ff30260075b4 */ /* 0x0003e20008019000 */
[----:B------:R1:W-:Y:S01]  /*3e90*/  UTMALDG.4D [UR40], [UR30], desc[URZ] ;  /* 0x0000ff281e0075b4 */ /* 0x0003e20008019000 */
[----:B------:R-:W2:Y:S02]  /*3ea0*/  SYNCS.PHASECHK.TRANS64.TRYWAIT P0, [UR4+0x28], R8 ;  /* 0x00002808ff0075a7 */ /* 0x000ea40008001104 */
[----:B-12---:R-:W-:Y:S05]  /*3eb0*/  @!P0 BRA `(.L_x_32) ;  /* 0x000000a000008947 */ /* 0x006fea0003800000 */
.L_x_87:
[----:B------:R-:W-:Y:S01]  /*3ec0*/  ELECT P0, URZ, PT ;  /* 0x0000000000ff782f */ /* 0x000fe20003800000 */
[----:B------:R-:W-:Y:S02]  /*3ed0*/  UIMAD UR32, UR6, 0xc000, UR25 ;  /* 0x0000c000062078a4 */ /* 0x000fe4000f8e0219 */
[----:B------:R-:W-:Y:S02]  /*3ee0*/  UIMAD UR16, UR6, 0xc000, UR25 ;  /* 0x0000c000061078a4 */ /* 0x000fe4000f8e0219 */
[----:B------:R-:W-:Y:S02]  /*3ef0*/  UIMAD UR8, UR6, 0xc000, UR25 ;  /* 0x0000c000060878a4 */ /* 0x000fe4000f8e0219 */
[----:B------:R-:W-:Y:S02]  /*3f00*/  UIADD3 UR33, UPT, UPT, UR4, 0x10, URZ ;  /* 0x0000001004217890 */ /* 0x000fe4000fffe0ff */
[----:B------:R-:W-:Y:S02]  /*3f10*/  UIADD3 UR32, UPT, UPT, UR32, 0xc800, URZ ;  /* 0x0000c80020207890 */ /* 0x000fe4000fffe0ff */
[----:B------:R-:W-:-:S02]  /*3f20*/  UIADD3 UR17, UPT, UPT, UR4, 0x10, URZ ;  /* 0x0000001004117890 */ /* 0x000fc4000fffe0ff */
[----:B------:R2:W-:Y:S01]  /*3f30*/  @P0 SYNCS.ARRIVE.TRANS64 RZ, [UR4+0x10], R5 ;  /* 0x00001005ffff09a7 */ /* 0x0005e20008000004 */
[----:B------:R-:W-:Y:S02]  /*3f40*/  UIADD3 UR16, UPT, UPT, UR16, 0x10800, URZ ;  /* 0x0001080010107890 */ /* 0x000fe4000fffe0ff */
[----:B------:R-:W-:Y:S02]  /*3f50*/  UIADD3 UR9, UPT, UPT, UR4, 0x10, URZ ;  /* 0x0000001004097890 */ /* 0x000fe4000fffe0ff */
[----:B------:R-:W-:Y:S01]  /*3f60*/  UIADD3 UR8, UPT, UPT, UR8, 0x14800, URZ ;  /* 0x0001480008087890 */ /* 0x000fe2000fffe0ff */
[----:B------:R-:W-:Y:S01]  /*3f70*/  UMOV UR35, UR59 ;  /* 0x0000003b00237c82 */ /* 0x000fe20008000000 */
        /* <DEDUP_REMOVED lines=8> */
[----:B------:R2:W-:Y:S01]  /*4000*/  UTMALDG.4D [UR32], [UR28], desc[URZ] ;  /* 0x0000ff201c0075b4 */ /* 0x0005e20008019000 */
[----:B------:R-:W-:-:S02]  /*4010*/  UIADD3 UR4, UPT, UPT, UR6, 0x1, URZ ;  /* 0x0000000106047890 */ /* 0x000fc4000fffe0ff */
[----:B------:R-:W-:Y:S02]  /*4020*/  UIADD3 UR14, UPT, UPT, UR14, 0x1, URZ ;  /* 0x000000010e0e7890 */ /* 0x000fe4000fffe0ff */
[----:B------:R-:W-:Y:S02]  /*4030*/  UISETP.NE.AND UP0, UPT, UR4, 0x3, UPT ;  /* 0x000000030400788c */ /* 0x000fe4000bf05270 */
[----:B------:R-:W-:Y:S01]  /*4040*/  UIADD3 UR15, UPT, UPT, UR15, -0x80, URZ ;  /* 0xffffff800f0f7890 */ /* 0x000fe2000fffe0ff */
[----:B------:R2:W-:Y:S01]  /*4050*/  UTMALDG.4D [UR16], [UR26], desc[URZ] ;  /* 0x0000ff101a0075b4 */ /* 0x0005e20008019000 */
[----:B------:R-:W-:Y:S02]  /*4060*/  USEL UR4, UR4, URZ, UP0 ;  /* 0x000000ff04047287 */ /* 0x000fe40008000000 */
[----:B------:R-:W-:Y:S02]  /*4070*/  USEL UR5, URZ, 0x1, UP0 ;  /* 0x00000001ff057887 */ /* 0x000fe40008000000 */
[----:B------:R-:W-:Y:S01]  /*4080*/  UISETP.NE.AND UP0, UPT, UR14, -0x1, UPT ;  /* 0xffffffff0e00788c */ /* 0x000fe2000bf05270 */
[----:B------:R2:W-:Y:S03]  /*4090*/  UTMALDG.4D [UR8], [UR22], desc[URZ] ;  /* 0x0000ff08160075b4 */ /* 0x0005e60008019000 */
[----:B------:R-:W-:-:S05]  /*40a0*/  LOP3.LUT R6, R6, UR5, RZ, 0x3c, !PT ;  /* 0x0000000506067c12 */ /* 0x000fca000f8e3cff */
[----:B--2---:R-:W-:Y:S05]  /*40b0*/  BRA.U UP0, `(.L_x_33) ;  /* 0xfffffff900f47547 */ /* 0x004fea000b83ffff */
.L_x_27:
[----:B------:R-:W2:Y:S01]  /*40c0*/  S2UR UR6, SR_CgaCtaId ;  /* 0x00000000000679c3 */ /* 0x000ea20000008800 */
[----:B------:R-:W-:Y:S02]  /*40d0*/  UISETP.NE.AND UP0, UPT, UR4, 0x2, UPT ;  /* 0x000000020400788c */ /* 0x000fe4000bf05270 */
[----:B------:R-:W-:-:S04]  /*40e0*/  UIADD3 UR5, UPT, UPT, UR4, 0x2, URZ ;  /* 0x0000000204057890 */ /* 0x000fc8000fffe0ff */
[----:B------:R-:W-:-:S04]  /*40f0*/  USEL UR5, UR5, 0x1, UP0 ;  /* 0x0000000105057887 */ /* 0x000fc80008000000 */
[----:B------:R-:W-:-:S04]  /*4100*/  UISETP.NE.AND UP0, UPT, UR5, 0x3, UPT ;  /* 0x000000030500788c */ /* 0x000fc8000bf05270 */
[----:B------:R-:W-:Y:S02]  /*4110*/  UISETP.EQ.XOR UP1, UPT, UR4, 0x2, !UP0 ;  /* 0x000000020400788c */ /* 0x000fe4000c722a70 */
[----:B------:R-:W-:Y:S01]  /*4120*/  USEL UR5, UR5, URZ, UP0 ;  /* 0x000000ff05057287 */ /* 0x000fe20008000000 */
[----:B------:R-:W-:Y:S02]  /*4130*/  UMOV UR4, 0x400 ;  /* 0x0000040000047882 */ /* 0x000fe40000000000 */
[----:B--2---:R-:W-:Y:S02]  /*4140*/  ULEA UR4, UR6, UR4, 0x18 ;  /* 0x0000000406047291 */ /* 0x004fe4000f8ec0ff */
[----:B------:R-:W-:Y:S02]  /*4150*/  USEL UR6, URZ, 0x1, !UP1 ;  /* 0x00000001ff067887 */ /* 0x000fe4000c800000 */
[----:B------:R-:W-:-:S04]  /*4160*/  ULEA UR5, UR5, UR4, 0x3 ;  /* 0x0000000405057291 */ /* 0x000fc8000f8e18ff */
[----:B------:R-:W-:-:S04]  /*4170*/  LOP3.LUT R6, R6, UR6, RZ, 0x3c, !PT ;  /* 0x0000000606067c12 */ /* 0x000fc8000f8e3cff */
[----:B------:R-:W-:-:S04]  /*4180*/  SHF.L.U32 R8, R6, 0x1f, RZ ;  /* 0x0000001f06087819 */ /* 0x000fc800000006ff */
[----:B------:R-:W2:Y:S02]  /*4190*/  SYNCS.PHASECHK.TRANS64.TRYWAIT P0, [UR5+0x28], R8 ;  /* 0x00002808ff0075a7 */ /* 0x000ea40008001105 */
[----:B--2---:R-:W-:Y:S05]  /*41a0*/  @!P0 BRA `(.L_x_34) ;  /* 0x0000009c00608947 */ /* 0x004fea0003800000 */
.L_x_89:
[----:B------:R-:W-:Y:S02]  /*41b0*/  ELECT P0, URZ, PT ;  /* 0x0000000000ff782f */ /* 0x000fe40003800000 */
[----:B------:R-:W-:-:S11]  /*41c0*/  SHF.L.U32 R6, R7, 0x1f, RZ ;  /* 0x0000001f07067819 */ /* 0x000fd600000006ff */
[----:B-1----:R-:W-:-:S04]  /*41d0*/  @P0 IMAD.MOV.U32 R4, RZ, RZ, 0xc000 ;  /* 0x0000c000ff040424 */ /* 0x002fc800078e00ff */
[----:B------:R1:W-:Y:S01]  /*41e0*/  @P0 SYNCS.ARRIVE.TRANS64 RZ, [UR5+0x10], R4 ;  /* 0x00001004ffff09a7 */ /* 0x0003e20008000005 */
[----:B------:R-:W2:Y:S02]  /*41f0*/  SYNCS.PHASECHK.TRANS64.TRYWAIT P0, [UR4+0x8], R6 ;  /* 0x00000806ff0075a7 */ /* 0x000ea40008001104 */
[----:B-12---:R-:W-:Y:S05]  /*4200*/  @!P0 BRA `(.L_x_35) ;  /* 0x0000009c00648947 */ /* 0x006fea0003800000 */
.L_x_91:
[----:B------:R-:W-:-:S13]  /*4210*/  ELECT P0, URZ, PT ;  /* 0x0000000000ff782f */ /* 0x000fda0003800000 */
[----:B-1----:R-:W-:-:S04]  /*4220*/  @P0 MOV R4, 0xc000 ;  /* 0x0000c00000040802 */ /* 0x002fc80000000f00 */
[----:B------:R2:W-:Y:S03]  /*4230*/  @P0 SYNCS.ARRIVE.TRANS64 RZ, [UR4], R4 ;  /* 0x00000004ffff09a7 */ /* 0x0005e60008000004 */
.L_x_5:
[----:B------:R-:W-:-:S13]  /*4240*/  R2UR UR4, R0 ;  /* 0x00000000000472ca */ /* 0x000fda00000e0000 */
[----:B------:R-:W-:-:S09]  /*4250*/  UISETP.GT.AND UP0, UPT, UR4, 0x3, UPT ;  /* 0x000000030400788c */ /* 0x000fd2000bf04270 */
[----:B------:R-:W-:Y:S05]  /*4260*/  BRA.U UP0, `(.L_x_3) ;  /* 0x0000007100f07547 */ /* 0x000fea000b800000 */
.L_x_36:
[----:B------:R-:W-:-:S08]  /*4270*/  NOP ;  /* 0x0000000000007918 */ /* 0x000fd00000000000 */
[----:B------:R-:W4:Y:S02]  /*4280*/  USETMAXREG.TRY_ALLOC.CTAPOOL UP0, 0xc0 ;  /* 0x000000c0000079c8 */ /* 0x000f240008000600 */
[----:B----4-:R-:W-:Y:S05]  /*4290*/  BRA.U !UP0, `(.L_x_36) ;  /* 0xfffffffd08f47547 */ /* 0x010fea000b83ffff */
[----:B---3--:R-:W3:Y:S01]  /*42a0*/  S2UR UR5, SR_CTAID.X ;  /* 0x00000000000579c3 */ /* 0x008ee20000002500 */
[----:B------:R-:W3:Y:S01]  /*42b0*/  LDCU UR4, c[0x0][0x60c] ;  /* 0x0000c180ff0477ac */ /* 0x000ee20008000800 */
[----:B-1----:R-:W-:Y:S01]  /*42c0*/  UMOV UR10, 0x1 ;  /* 0x00000001000a7882 */ /* 0x002fe20000000000 */
[----:B---3--:R-:W-:-:S05]  /*42d0*/  UISETP.GE.AND UP0, UPT, UR5, UR4, UPT ;  /* 0x000000040500728c */ /* 0x008fca000bf06270 */
[----:B------:R-:W-:Y:S06]  /*42e0*/  BAR.SYNC.DEFER_BLOCKING 0x2, 0x120 ;  /* 0x0084800000007b1d */ /* 0x000fec0000010000 */
[----:B------:R-:W-:Y:S05]  /*42f0*/  BRA.U UP0, `(.L_x_37) ;  /* 0x0000007100ac7547 */ /* 0x000fea000b800000 */
[----:B------:R-:W1:Y:S01]  /*4300*/  S2UR UR4, SR_CgaCtaId ;  /* 0x00000000000479c3 */ /* 0x000e620000008800 */
[----:B------:R-:W-:Y:S01]  /*4310*/  UMOV UR7, 0x400 ;  /* 0x0000040000077882 */ /* 0x000fe20000000000 */
[----:B--2---:R-:W-:Y:S01]  /*4320*/  HFMA2 R4, -RZ, RZ, -0.0 , 0 ;  /* 0x80000000ff047431 */ /* 0x004fe200000001ff */
[----:B------:R-:W2:Y:S01]  /*4330*/  LDCU.U8 UR10, c[0x0][0x644] ;  /* 0x0000c880ff0a77ac */ /* 0x000ea20008000000 */
[----:B------:R-:W3:Y:S04]  /*4340*/  LDCU.U8 UR8, c[0x0][0x645] ;  /* 0x0000c8a0ff0877ac */ /* 0x000ee80008000000 */
[----:B------:R-:W4:Y:S01]  /*4350*/  S2UR UR9, SR_CTAID.X ;  /* 0x00000000000979c3 */ /* 0x000f220000002500 */
[----:B------:R-:W5:Y:S01]  /*4360*/  LDCU UR6, c[0x0][0x654] ;  /* 0x0000ca80ff0677ac */ /* 0x000f620008000800 */
[----:B------:R-:W2:Y:S01]  /*4370*/  LDCU UR14, c[0x0][0x38c] ;  /* 0x00007180ff0e77ac */ /* 0x000ea20008000800 */
[----:B------:R-:W2:Y:S01]  /*4380*/  LDCU UR17, c[0x0][0x380] ;  /* 0x00007000ff1177ac */ /* 0x000ea20008000800 */
[----:B-1----:R-:W-:Y:S01]  /*4390*/  ULEA UR7, UR4, UR7, 0x18 ;  /* 0x0000000704077291 */ /* 0x002fe2000f8ec0ff */
[----:B------:R-:W4:Y:S08]  /*43a0*/  LDCU UR4, c[0x0][0x640] ;  /* 0x0000c800ff0477ac */ /* 0x000f300008000800 */
[----:B------:R-:W1:Y:S01]  /*43b0*/  SYNCS.PHASECHK.TRANS64.TRYWAIT P0, [UR7+0x78], R4 ;  /* 0x00007804ff0075a7 */ /* 0x000e620008001107 */
[----:B----4-:R-:W-:-:S04]  /*43c0*/  UIMAD.WIDE.U32 UR4, UR9, UR4, URZ ;  /* 0x00000004090472a5 */ /* 0x010fc8000f8e00ff */
[----:B------:R-:W-:-:S04]  /*43d0*/  UIADD3 UR4, UPT, UPT, -UR5, UR9, URZ ;  /* 0x0000000905047290 */ /* 0x000fc8000fffe1ff */
[----:B--2---:R-:W-:Y:S01]  /*43e0*/  USHF.R.U32.HI UR4, URZ, UR10, UR4 ;  /* 0x0000000aff047299 */ /* 0x004fe20008011604 */
[----:B------:R-:W2:Y:S03]  /*43f0*/  LDCU.U8 UR10, c[0x0][0x650] ;  /* 0x0000ca00ff0a77ac */ /* 0x000ea60008000000 */
[----:B------:R-:W-:Y:S01]  /*4400*/  UIADD3 UR4, UPT, UPT, UR5, UR4, URZ ;  /* 0x0000000405047290 */ /* 0x000fe2000fffe0ff */
[----:B------:R-:W4:Y:S03]  /*4410*/  LDCU UR5, c[0x0][0x634] ;  /* 0x0000c680ff0577ac */ /* 0x000f260008000800 */
[----:B---3--:R-:W-:Y:S01]  /*4420*/  USHF.R.U32.HI UR4, URZ, UR8, UR4 ;  /* 0x00000008ff047299 */ /* 0x008fe20008011604 */
[----:B------:R-:W2:Y:S03]  /*4430*/  LDCU.U8 UR8, c[0x0][0x638] ;  /* 0x0000c700ff0877ac */ /* 0x000ea60008000000 */
[----:B-----5:R-:W-:Y:S01]  /*4440*/  UISETP.GE.AND UP0, UPT, UR4, UR6, UPT ;  /* 0x000000060400728c */ /* 0x020fe2000bf06270 */
[----:B------:R-:W3:Y:S01]  /*4450*/  LDCU UR6, c[0x0][0x63c] ;  /* 0x0000c780ff0677ac */ /* 0x000ee20008000800 */
[----:B------:R-:W-:-:S09]  /*4460*/  UIADD3 UR4, UPT, UPT, -UR4, URZ, URZ ;  /* 0x000000ff04047290 */ /* 0x000fd2000fffe1ff */
[----:B----4-:R-:W4:Y:S01]  /*4470*/  @UP0 LDCU UR5, c[0x0][0x64c] ;  /* 0x0000c980ff0507ac */ /* 0x010f220008000800 */
[----:B--2---:R-:W-:Y:S02]  /*4480*/  USEL UR8, UR8, UR10, !UP0 ;  /* 0x0000000a08087287 */ /* 0x004fe4000c000000 */
[----:B---3--:R-:W-:Y:S01]  /*4490*/  UIMAD UR6, UR4, UR6, UR9 ;  /* 0x00000006040672a4 */ /* 0x008fe2000f8e0209 */
[----:B-1--4-:R-:W-:Y:S11]  /*44a0*/  @!P0 BRA `(.L_x_38) ;  /* 0x0000009800d88947 */ /* 0x012ff60003800000 */
.L_x_93:
[----:B------:R-:W2:Y:S01]  /*44b0*/  SYNCS.PHASECHK.TRANS64.TRYWAIT P0, [UR7+0x40], RZ ;  /* 0x000040ffff0075a7 */ /* 0x000ea20008001107 */
[----:B------:R-:W3:Y:S01]  /*44c0*/  LDCU.U8 UR9, c[0x0][0x639] ;  /* 0x0000c720ff0977ac */ /* 0x000ee20008000000 */
[C---:B------:R-:W-:Y:S01]  /*44d0*/  IMAD.U32 R84, R3.reuse, 0x10000, RZ ;  /* 0x0001000003547824 */ /* 0x040fe200078e00ff */
[----:B------:R-:W-:Y:S01]  /*44e0*/  LOP3.LUT R5, R3, 0x7f, RZ, 0xc0, !PT ;  /* 0x0000007f03057812 */ /* 0x000fe200078ec0ff */
[----:B------:R-:W-:Y:S01]  /*44f0*/  IMAD.U32 R37, RZ, RZ, UR17 ;  /* 0x00000011ff257e24 */ /* 0x000fe2000f8e00ff */
[----:B------:R-:W3:Y:S02]  /*4500*/  LDCU.U8 UR10, c[0x0][0x651] ;  /* 0x0000ca20ff0a77ac */ /* 0x000ee40008000000 */
[----:B------:R-:W-:Y:S01]  /*4510*/  LOP3.LUT R84, R84, 0x600000, RZ, 0xc0, !PT ;  /* 0x0060000054547812 */ /* 0x000fe200078ec0ff */
[----:B------:R-:W-:Y:S01]  /*4520*/  UIMAD.WIDE.U32 UR4, UR6, UR5, URZ ;  /* 0x00000005060472a5 */ /* 0x000fe2000f8e00ff */
[----:B------:R-:W4:Y:S01]  /*4530*/  LDCU UR15, c[0x0][0x614] ;  /* 0x0000c280ff0f77ac */ /* 0x000f220008000800 */
[----:B------:R-:W-:-:S02]  /*4540*/  ULOP3.LUT UR8, UR8, 0xff, URZ, 0xc0, !UPT ;  /* 0x000000ff08087892 */ /* 0x000fc4000f8ec0ff */
[----:B------:R-:W-:Y:S01]  /*4550*/  UIADD3 UR4, UPT, UPT, UR6, -UR5, URZ ;  /* 0x8000000506047290 */ /* 0x000fe2000fffe0ff */
[----:B------:R-:W-:Y:S01]  /*4560*/  UMOV UR18, 0x0 ;  /* 0x0000000000127882 */ /* 0x000fe20000000000 */
[----:B------:R-:W-:Y:S02]  /*4570*/  UMOV UR19, 0x1 ;  /* 0x0000000100137882 */ /* 0x000fe40000000000 */
[----:B------:R-:W-:Y:S02]  /*4580*/  USHF.R.U32.HI UR4, URZ, UR8, UR4 ;  /* 0x00000008ff047299 */ /* 0x000fe40008011604 */
[----:B---3--:R-:W-:Y:S02]  /*4590*/  USEL UR6, UR9, UR10, !UP0 ;  /* 0x0000000a09067287 */ /* 0x008fe4000c000000 */
[----:B------:R-:W-:Y:S02]  /*45a0*/  UIADD3 UR4, UPT, UPT, UR5, UR4, URZ ;  /* 0x0000000405047290 */ /* 0x000fe4000fffe0ff */
[----:B------:R-:W-:-:S02]  /*45b0*/  ULOP3.LUT UR6, UR6, 0xff, URZ, 0xc0, !UPT ;  /* 0x000000ff06067892 */ /* 0x000fc4000f8ec0ff */
[----:B------:R-:W-:Y:S02]  /*45c0*/  UIADD3 UR8, UPT, UPT, UR14, -UR17, URZ ;  /* 0x800000110e087290 */ /* 0x000fe4000fffe0ff */
[----:B------:R-:W-:Y:S02]  /*45d0*/  USHF.R.U32.HI UR11, URZ, UR6, UR4 ;  /* 0x00000006ff0b7299 */ /* 0x000fe40008011604 */
[----:B------:R-:W-:Y:S02]  /*45e0*/  UIADD3 UR10, UPT, UPT, UR14, -0x1, URZ ;  /* 0xffffffff0e0a7890 */ /* 0x000fe4000fffe0ff */
[----:B----4-:R-:W-:Y:S02]  /*45f0*/  UIADD3 UR4, UPT, UPT, -UR11, UR15, URZ ;  /* 0x0000000f0b047290 */ /* 0x010fe4000fffe1ff */
[----:B------:R-:W-:Y:S02]  /*4600*/  UIADD3 UR5, UPT, UPT, -UR14, URZ, URZ ;  /* 0x000000ff0e057290 */ /* 0x000fe4000fffe1ff */
[----:B------:R-:W-:-:S02]  /*4610*/  ULEA UR9, UR4, UR8, 0x7 ;  /* 0x0000000804097291 */ /* 0x000fc4000f8e38ff */
[----:B------:R-:W-:Y:S02]  /*4620*/  USHF.R.S32.HI UR4, URZ, 0x1f, UR10 ;  /* 0x0000001fff047899 */ /* 0x000fe4000801140a */
[----:B------:R-:W-:Y:S02]  /*4630*/  USHF.R.S32.HI UR5, URZ, 0x1f, UR5 ;  /* 0x0000001fff057899 */ /* 0x000fe40008011405 */
[----:B------:R-:W-:Y:S02]  /*4640*/  UIADD3 UR6, UPT, UPT, -UR9, URZ, URZ ;  /* 0x000000ff09067290 */ /* 0x000fe4000fffe1ff */
[----:B------:R-:W-:Y:S02]  /*4650*/  ULEA.HI UR10, UR4, UR10, URZ, 0x7 ;  /* 0x0000000a040a7291 */ /* 0x000fe4000f8f38ff */
[----:B------:R-:W-:Y:S02]  /*4660*/  ULEA.HI UR8, UR5, -UR14, URZ, 0x7 ;  /* 0x8000000e05087291 */ /* 0x000fe4000f8f38ff */
[----:B------:R-:W-:-:S02]  /*4670*/  USHF.R.S32.HI UR4, URZ, 0x1f, UR6 ;  /* 0x0000001fff047899 */ /* 0x000fc40008011406 */
[----:B------:R-:W-:Y:S02]  /*4680*/  UIADD3 UR5, UPT, UPT, UR9, -0x1, URZ ;  /* 0xffffffff09057890 */ /* 0x000fe4000fffe0ff */
[----:B------:R-:W-:Y:S02]  /*4690*/  UISETP.GT.AND UP0, UPT, UR14, URZ, UPT ;  /* 0x000000ff0e00728c */ /* 0x000fe4000bf04270 */
[----:B------:R-:W-:Y:S02]  /*46a0*/  ULEA.HI UR4, UR4, -UR9, URZ, 0x7 ;  /* 0x8000000904047291 */ /* 0x000fe4000f8f38ff */
[----:B------:R-:W-:Y:S02]  /*46b0*/  USHF.R.S32.HI UR6, URZ, 0x1f, UR5 ;  /* 0x0000001fff067899 */ /* 0x000fe40008011405 */
[----:B------:R-:W-:Y:S02]  /*46c0*/  USHF.R.S32.HI UR4, URZ, 0x7, UR4 ;  /* 0x00000007ff047899 */ /* 0x000fe40008011404 */
[----:B------:R-:W-:-:S02]  /*46d0*/  USHF.R.S32.HI UR8, URZ, 0x7, UR8 ;  /* 0x00000007ff087899 */ /* 0x000fc40008011408 */
[----:B------:R-:W-:Y:S02]  /*46e0*/  UISETP.GT.AND UP1, UPT, UR9, URZ, UPT ;  /* 0x000000ff0900728c */ /* 0x000fe4000bf24270 */
[----:B------:R-:W-:Y:S02]  /*46f0*/  ULEA.HI UR5, UR6, UR5, URZ, 0x7 ;  /* 0x0000000506057291 */ /* 0x000fe4000f8f38ff */
[----:B------:R-:W-:Y:S02]  /*4700*/  UIADD3 UR6, UPT, UPT, -UR4, URZ, URZ ;  /* 0x000000ff04067290 */ /* 0x000fe4000fffe1ff */
[----:B------:R-:W-:Y:S02]  /*4710*/  @UP0 UIMAD.WIDE UR12, UR10, 0x2000000, UR18 ;  /* 0x020000000a0c08a5 */ /* 0x000fe4000f8e0212 */
[----:B------:R-:W-:Y:S02]  /*4720*/  ULEA.HI.SX32 UR5, UR5, 0x1, 0x19 ;  /* 0x0000000105057891 */ /* 0x000fe4000f8fcaff */
[----:B------:R-:W-:-:S05]  /*4730*/  UIADD3 UR4, UPT, UPT, -UR8, URZ, URZ ;  /* 0x000000ff08047290 */ /* 0x000fca000fffe1ff */
[----:B------:R-:W-:Y:S01]  /*4740*/  @!UP1 UMOV UR5, UR6 ;  /* 0x0000000600059c82 */ /* 0x000fe20008000000 */
[----:B------:R-:W-:Y:S01]  /*4750*/  R2UR UR6, R84 ;  /* 0x00000000540672ca */ /* 0x000fe200000e0000 */
[----:B------:R-:W-:Y:S02]  /*4760*/  @UP0 UMOV UR4, UR13 ;  /* 0x0000000d00040c82 */ /* 0x000fe40008000000 */
[----:B------:R-:W-:-:S04]  /*4770*/  UISETP.LT.AND UP0, UPT, UR5, UR4, UPT ;  /* 0x000000040500728c */ /* 0x000fc8000bf01270 */
[----:B------:R-:W-:Y:S02]  /*4780*/  USEL UR12, UR5, UR4, UP0 ;  /* 0x00000004050c7287 */ /* 0x000fe40008000000 */
[----:B------:R-:W-:Y:S02]  /*4790*/  ULOP3.LUT UR4, URZ, UR11, URZ, 0x33, !UPT ;  /* 0x0000000bff047292 */ /* 0x000fe4000f8e33ff */
[----:B------:R-:W-:Y:S02]  /*47a0*/  UIADD3 UR16, UPT, UPT, UR12, -0x1, URZ ;  /* 0xffffffff0c107890 */ /* 0x000fe4000fffe0ff */
[----:B------:R-:W-:Y:S02]  /*47b0*/  UIADD3 UR4, UPT, UPT, UR4, UR15, URZ ;  /* 0x0000000f04047290 */ /* 0x000fe4000fffe0ff */
[----:B------:R-:W-:-:S04]  /*47c0*/  UISETP.LT.AND UP0, UPT, URZ, UR16, UPT ;  /* 0x00000010ff00728c */ /* 0x000fc8000bf01270 */
[----:B------:R-:W-:Y:S01]  /*47d0*/  USEL UR5, URZ, UR16, !UP0 ;  /* 0x00000010ff057287 */ /* 0x000fe2000c000000 */
[----:B------:R-:W-:-:S03]  /*47e0*/  IMAD.U32 R154, RZ, RZ, UR4 ;  /* 0x00000004ff9a7e24 */ /* 0x000fc6000f8e00ff */
[----:B------:R-:W-:Y:S02]  /*47f0*/  UIMAD UR4, UR5, -0x80, UR14 ;  /* 0xffffff80050478a4 */ /* 0x000fe4000f8e020e */
[----:B------:R-:W-:Y:S01]  /*4800*/  LEA R154, R154, R5, 0x7 ;  /* 0x000000059a9a7211 */ /* 0x000fe200078e38ff */
[----:B--2---:R-:W-:Y:S09]  /*4810*/  @!P0 BRA `(.L_x_39) ;  /* 0x00000098001c8947 */ /* 0x004ff20003800000 */
.L_x_95:
[----:B------:R-:W-:Y:S01]  /*4820*/  IMAD.U32 R36, RZ, RZ, UR4 ;  /* 0x00000004ff247e24 */ /* 0x000fe2000f8e00ff */
[----:B------:R-:W-:Y:S01]  /*4830*/  IADD3 R37, PT, PT, -R37, UR4, R154 ;  /* 0x0000000425257c10 */ /* 0x000fe2000fffe19a */
[----:B-1----:R-:W1:Y:S01]  /*4840*/  LDTM.x32 R4, tmem[UR6] ;  /* 0x00000006000479ee */ /* 0x002e6200082c0000 */
[----:B------:R-:W-:Y:S01]  /*4850*/  IMAD.MOV.U32 R140, RZ, RZ, -0x1 ;  /* 0xffffffffff8c7424 */ /* 0x000fe200078e00ff */
[C---:B------:R-:W-:Y:S02]  /*4860*/  LOP3.LUT R85, R84.reuse, 0x20, RZ, 0xfc, !PT ;  /* 0x0000002054557812 */ /* 0x040fe400078efcff */
[----:B------:R-:W-:Y:S02]  /*4870*/  VIADDMNMX R36, R37, 0x1, R36, PT ;  /* 0x0000000125247846 */ /* 0x000fe40003800124 */
[----:B------:R-:W-:Y:S02]  /*4880*/  R2UR UR4, R85 ;  /* 0x00000000550472ca */ /* 0x000fe400000e0000 */
[C---:B------:R-:W-:Y:S01]  /*4890*/  LOP3.LUT R86, R84.reuse, 0x40, RZ, 0xfc, !PT ;  /* 0x0000004054567812 */ /* 0x040fe200078efcff */
[----:B------:R-:W-:Y:S01]  /*48a0*/  IMAD.MOV R136, RZ, RZ, -R36 ;  /* 0x000000ffff887224 */ /* 0x000fe200078e0a24 */
[----:B------:R-:W-:-:S02]  /*48b0*/  LOP3.LUT R87, R84, 0x60, RZ, 0xfc, !PT ;  /* 0x0000006054577812 */ /* 0x000fc400078efcff */
[----:B------:R-:W-:Y:S02]  /*48c0*/  R2UR UR8, R0 ;  /* 0x00000000000872ca */ /* 0x000fe400000e0000 */
[C---:B------:R-:W-:Y:S02]  /*48d0*/  VIADDMNMX R37, R136.reuse, 0x20, RZ, !PT ;  /* 0x0000002088257846 */ /* 0x040fe400078001ff */
[----:B------:R-:W-:Y:S02]  /*48e0*/  VIADDMNMX R141, R136, 0x60, RZ, !PT ;  /* 0x00000060888d7846 */ /* 0x000fe400078001ff */
[----:B------:R-:W-:Y:S01]  /*48f0*/  SHF.R.U32.HI R36, RZ, R37, R140 ;  /* 0x00000025ff247219 */ /* 0x000fe2000001168c */
[----:B------:R-:W2:Y:S01]  /*4900*/  LDTM.x32 R52, tmem[UR4] ;  /* 0x00000004003479ee */ /* 0x000ea200082c0000 */
[----:B------:R-:W-:Y:S02]  /*4910*/  R2UR UR4, R86 ;  /* 0x00000000560472ca */ /* 0x000fe400000e0000 */
[----:B------:R-:W-:-:S02]  /*4920*/  R2P PR, R36, 0x7e ;  /* 0x0000007e24007804 */ /* 0x000fc40000000000 */
[----:B------:R-:W-:Y:S01]  /*4930*/  SHF.R.U32.HI R141, RZ, R141, R140 ;  /* 0x0000008dff8d7219 */ /* 0x000fe2000001168c */
[----:B------:R-:W-:Y:S01]  /*4940*/  USHF.R.S32.HI UR5, URZ, 0x1f, UR8 ;  /* 0x0000001fff057899 */ /* 0x000fe20008011408 */
[----:B------:R-:W-:Y:S02]  /*4950*/  VIADDMNMX R143, R136, 0x80, RZ, !PT ;  /* 0x00000080888f7846 */ /* 0x000fe400078001ff */
[----:B-1----:R-:W-:Y:S01]  /*4960*/  SEL R99, R5, 0xff800000, P1 ;  /* 0xff80000005637807 */ /* 0x002fe20000800000 */
[----:B------:R-:W-:Y:S01]  /*4970*/  ULEA.HI UR5, UR5, UR8, URZ, 0x2 ;  /* 0x0000000805057291 */ /* 0x000fe2000f8f10ff */
[----:B------:R-:W-:Y:S02]  /*4980*/  SEL R88, R6, 0xff800000, P2 ;  /* 0xff80000006587807 */ /* 0x000fe40001000000 */
[----:B------:R-:W-:Y:S01]  /*4990*/  SEL R89, R7, 0xff800000, P3 ;  /* 0xff80000007597807 */ /* 0x000fe20001800000 */
[----:B------:R-:W-:Y:S01]  /*49a0*/  ULOP3.LUT UR5, UR5, 0xfffffffc, URZ, 0xc0, !UPT ;  /* 0xfffffffc05057892 */ /* 0x000fe2000f8ec0ff */
[----:B------:R-:W-:-:S02]  /*49b0*/  SEL R90, R8, 0xff800000, P4 ;  /* 0xff800000085a7807 */ /* 0x000fc40002000000 */
[----:B------:R-:W-:Y:S01]  /*49c0*/  SEL R91, R9, 0xff800000, P5 ;  /* 0xff800000095b7807 */ /* 0x000fe20002800000 */
[----:B------:R-:W-:Y:S01]  /*49d0*/  UIADD3 UR13, UPT, UPT, UR8, 0x3, -UR5 ;  /* 0x00000003080d7890 */ /* 0x000fe2000fffe805 */
[----:B------:R-:W-:Y:S02]  /*49e0*/  SEL R102, R10, 0xff800000, P6 ;  /* 0xff8000000a667807 */ /* 0x000fe40003000000 */
[C---:B------:R-:W-:Y:S02]  /*49f0*/  R2P PR, R36.reuse.B1, 0x7f ;  /* 0x0000007f24007804 */ /* 0x040fe40000001000 */
[----:B------:R-:W-:Y:S02]  /*4a00*/  LOP3.LUT R5, R36, 0x1, RZ, 0xc0, !PT ;  /* 0x0000000124057812 */ /* 0x000fe400078ec0ff */
[----:B------:R-:W-:Y:S02]  /*4a10*/  R2UR UR5, R86 ;  /* 0x00000000560572ca */ /* 0x000fe400000e0000 */
[----:B------:R-:W-:-:S02]  /*4a20*/  SEL R92, R12, 0xff800000, P0 ;  /* 0xff8000000c5c7807 */ /* 0x000fc40000000000 */
[----:B------:R-:W-:Y:S02]  /*4a30*/  SEL R93, R13, 0xff800000, P1 ;  /* 0xff8000000d5d7807 */ /* 0x000fe40000800000 */
[----:B------:R-:W-:Y:S02]  /*4a40*/  SEL R94, R14, 0xff800000, P2 ;  /* 0xff8000000e5e7807 */ /* 0x000fe40001000000 */
[----:B------:R-:W-:Y:S02]  /*4a50*/  SEL R95, R15, 0xff800000, P3 ;  /* 0xff8000000f5f7807 */ /* 0x000fe40001800000 */
[----:B------:R-:W-:Y:S02]  /*4a60*/  SEL R96, R16, 0xff800000, P4 ;  /* 0xff80000010607807 */ /* 0x000fe40002000000 */
[----:B------:R-:W-:Y:S02]  /*4a70*/  SEL R97, R17, 0xff800000, P5 ;  /* 0xff80000011617807 */ /* 0x000fe40002800000 */
[----:B------:R-:W-:-:S02]  /*4a80*/  SEL R108, R18, 0xff800000, P6 ;  /* 0xff800000126c7807 */ /* 0x000fc40003000000 */
[----:B------:R-:W-:-:S05]  /*4a90*/  R2P PR, R36.B2, 0x7f ;  /* 0x0000007f24007804 */ /* 0x000fca0000002000 */
[----:B------:R-:W-:Y:S02]  /*4aa0*/  SEL R100, R20, 0xff800000, P0 ;  /* 0xff80000014647807 */ /* 0x000fe40000000000 */
[----:B------:R-:W-:Y:S02]  /*4ab0*/  SEL R101, R21, 0xff800000, P1 ;  /* 0xff80000015657807 */ /* 0x000fe40000800000 */
[----:B------:R-:W-:Y:S02]  /*4ac0*/  SEL R104, R22, 0xff800000, P2 ;  /* 0xff80000016687807 */ /* 0x000fe40001000000 */
[----:B------:R-:W-:Y:S02]  /*4ad0*/  SEL R105, R23, 0xff800000, P3 ;  /* 0xff80000017697807 */ /* 0x000fe40001800000 */
[----:B------:R-:W-:Y:S02]  /*4ae0*/  SEL R106, R24, 0xff800000, P4 ;  /* 0xff800000186a7807 */ /* 0x000fe40002000000 */
[----:B------:R-:W-:-:S02]  /*4af0*/  SEL R107, R25, 0xff800000, P5 ;  /* 0xff800000196b7807 */ /* 0x000fc40002800000 */
[----:B------:R-:W-:Y:S02]  /*4b00*/  SEL R112, R26, 0xff800000, P6 ;  /* 0xff8000001a707807 */ /* 0x000fe40003000000 */
[----:B------:R-:W-:-:S05]  /*4b10*/  R2P PR, R36.B3, 0x7f ;  /* 0x0000007f24007804 */ /* 0x000fca0000003000 */
[----:B------:R-:W-:Y:S02]  /*4b20*/  SEL R110, R28, 0xff800000, P0 ;  /* 0xff8000001c6e7807 */ /* 0x000fe40000000000 */
[----:B------:R-:W-:Y:S02]  /*4b30*/  ISETP.NE.U32.AND P0, PT, R5, 0x1, PT ;  /* 0x000000010500780c */ /* 0x000fe40003f05070 */
[----:B------:R-:W-:Y:S02]  /*4b40*/  SEL R111, R29, 0xff800000, P1 ;  /* 0xff8000001d6f7807 */ /* 0x000fe40000800000 */
[----:B------:R-:W-:Y:S02]  /*4b50*/  LOP3.LUT P1, RZ, R36, 0x80, RZ, 0xc0, !PT ;  /* 0x0000008024ff7812 */ /* 0x000fe4000782c0ff */
[----:B------:R-:W-:Y:S02]  /*4b60*/  SEL R98, R4, 0xff800000, !P0 ;  /* 0xff80000004627807 */ /* 0x000fe40004000000 */
[----:B------:R-:W-:-:S02]  /*4b70*/  LOP3.LUT P0, RZ, R36, 0x8000, RZ, 0xc0, !PT ;  /* 0x0000800024ff7812 */ /* 0x000fc4000780c0ff */
[----:B------:R-:W-:Y:S02]  /*4b80*/  VIADDMNMX R5, R136, 0x40, RZ, !PT ;  /* 0x0000004088057846 */ /* 0x000fe400078001ff */
[----:B------:R-:W-:Y:S02]  /*4b90*/  SEL R103, R11, 0xff800000, P1 ;  /* 0xff8000000b677807 */ /* 0x000fe40000800000 */
[C---:B------:R-:W-:Y:S02]  /*4ba0*/  LOP3.LUT P1, RZ, R36.reuse, 0x800000, RZ, 0xc0, !PT ;  /* 0x0080000024ff7812 */ /* 0x040fe4000782c0ff */
[----:B------:R-:W-:Y:S02]  /*4bb0*/  SEL R109, R19, 0xff800000, P0 ;  /* 0xff800000136d7807 */ /* 0x000fe40000000000 */
[----:B------:R-:W-:Y:S02]  /*4bc0*/  ISETP.GT.AND P0, PT, R36, -0x1, PT ;  /* 0xffffffff2400780c */ /* 0x000fe40003f04270 */
[----:B------:R-:W-:-:S02]  /*4bd0*/  SHF.R.U32.HI R4, RZ, R5, R140 ;  /* 0x00000005ff047219 */ /* 0x000fc4000001168c */
[----:B------:R-:W-:Y:S02]  /*4be0*/  SEL R113, R27, 0xff800000, P1 ;  /* 0xff8000001b717807 */ /* 0x000fe40000800000 */
[----:B------:R-:W-:Y:S02]  /*4bf0*/  SEL R114, R30, 0xff800000, P2 ;  /* 0xff8000001e727807 */ /* 0x000fe40001000000 */
[----:B------:R-:W-:Y:S02]  /*4c00*/  SEL R115, R31, 0xff800000, P3 ;  /* 0xff8000001f737807 */ /* 0x000fe40001800000 */
[----:B------:R-:W-:Y:S02]  /*4c10*/  SEL R116, R32, 0xff800000, P4 ;  /* 0xff80000020747807 */ /* 0x000fe40002000000 */
[----:B------:R-:W-:Y:S02]  /*4c20*/  SEL R117, R33, 0xff800000, P5 ;  /* 0xff80000021757807 */ /* 0x000fe40002800000 */
[----:B------:R-:W-:-:S02]  /*4c30*/  SEL R118, R34, 0xff800000, P6 ;  /* 0xff80000022767807 */ /* 0x000fc40003000000 */
[----:B------:R-:W-:Y:S02]  /*4c40*/  R2P PR, R4, 0x7e ;  /* 0x0000007e04007804 */ /* 0x000fe40000000000 */
[----:B------:R-:W-:Y:S02]  /*4c50*/  SEL R119, R35, 0xff800000, !P0 ;  /* 0xff80000023777807 */ /* 0x000fe40004000000 */
[----:B------:R-:W1:Y:S01]  /*4c60*/  LDTM.x32 R20, tmem[UR4] ;  /* 0x00000004001479ee */ /* 0x000e6200082c0000 */
[----:B--2---:R-:W-:Y:S02]  /*4c70*/  SEL R53, R53, 0xff800000, P1 ;  /* 0xff80000035357807 */ /* 0x004fe40000800000 */
[----:B------:R-:W-:Y:S02]  /*4c80*/  SEL R54, R54, 0xff800000, P2 ;  /* 0xff80000036367807 */ /* 0x000fe40001000000 */
[----:B------:R-:W-:Y:S02]  /*4c90*/  SEL R55, R55, 0xff800000, P3 ;  /* 0xff80000037377807 */ /* 0x000fe40001800000 */
[----:B------:R-:W-:-:S02]  /*4ca0*/  SEL R56, R56, 0xff800000, P4 ;  /* 0xff80000038387807 */ /* 0x000fc40002000000 */
[----:B------:R-:W-:Y:S02]  /*4cb0*/  SEL R57, R57, 0xff800000, P5 ;  /* 0xff80000039397807 */ /* 0x000fe40002800000 */
        /* <DEDUP_REMOVED lines=26> */
[----:B------:R-:W-:Y:S02]  /*4e60*/  SEL R59, R59, 0xff800000, P1 ;  /* 0xff8000003b3b7807 */ /* 0x000fe40000800000 */
[C---:B------:R-:W-:Y:S02]  /*4e70*/  LOP3.LUT P1, RZ, R4.reuse, 0x800000, RZ, 0xc0, !PT ;  /* 0x0080000004ff7812 */ /* 0x040fe4000782c0ff */
[----:B------:R-:W-:Y:S02]  /*4e80*/  SEL R67, R67, 0xff800000, P0 ;  /* 0xff80000043437807 */ /* 0x000fe40000000000 */
[----:B------:R-:W-:Y:S02]  /*4e90*/  ISETP.GT.AND P0, PT, R4, -0x1, PT ;  /* 0xffffffff0400780c */ /* 0x000fe40003f04270 */
[----:B------:R-:W-:Y:S02]  /*4ea0*/  SEL R75, R75, 0xff800000, P1 ;  /* 0xff8000004b4b7807 */ /* 0x000fe40000800000 */
[----:B------:R-:W-:-:S02]  /*4eb0*/  SEL R78, R78, 0xff800000, P2 ;  /* 0xff8000004e4e7807 */ /* 0x000fc40001000000 */
[----:B------:R-:W-:Y:S02]  /*4ec0*/  SEL R79, R79, 0xff800000, P3 ;  /* 0xff8000004f4f7807 */ /* 0x000fe40001800000 */
[----:B------:R-:W-:Y:S02]  /*4ed0*/  SEL R80, R80, 0xff800000, P4 ;  /* 0xff80000050507807 */ /* 0x000fe40002000000 */
[----:B------:R-:W-:Y:S02]  /*4ee0*/  SEL R81, R81, 0xff800000, P5 ;  /* 0xff80000051517807 */ /* 0x000fe40002800000 */
[----:B------:R-:W-:Y:S02]  /*4ef0*/  SEL R82, R82, 0xff800000, P6 ;  /* 0xff80000052527807 */ /* 0x000fe40003000000 */
[----:B------:R-:W-:Y:S02]  /*4f00*/  R2P PR, R141, 0x7e ;  /* 0x0000007e8d007804 */ /* 0x000fe40000000000 */
[----:B------:R-:W-:-:S02]  /*4f10*/  SEL R83, R83, 0xff800000, !P0 ;  /* 0xff80000053537807 */ /* 0x000fc40004000000 */
[----:B------:R-:W-:Y:S02]  /*4f20*/  LOP3.LUT R4, R141, 0x1, RZ, 0xc0, !PT ;  /* 0x000000018d047812 */ /* 0x000fe400078ec0ff */
[----:B-1----:R-:W-:Y:S02]  /*4f30*/  SEL R127, R21, 0xff800000, P1 ;  /* 0xff800000157f7807 */ /* 0x002fe40000800000 */
[----:B------:R-:W-:Y:S02]  /*4f40*/  SEL R120, R22, 0xff800000, P2 ;  /* 0xff80000016787807 */ /* 0x000fe40001000000 */
[----:B------:R-:W-:Y:S02]  /*4f50*/  SEL R121, R23, 0xff800000, P3 ;  /* 0xff80000017797807 */ /* 0x000fe40001800000 */
[----:B------:R-:W-:Y:S02]  /*4f60*/  SEL R122, R24, 0xff800000, P4 ;  /* 0xff800000187a7807 */ /* 0x000fe40002000000 */
[----:B------:R-:W-:-:S02]  /*4f70*/  SEL R123, R25, 0xff800000, P5 ;  /* 0xff800000197b7807 */ /* 0x000fc40002800000 */
[----:B------:R-:W-:Y:S02]  /*4f80*/  SEL R130, R26, 0xff800000, P6 ;  /* 0xff8000001a827807 */ /* 0x000fe40003000000 */
        /* <DEDUP_REMOVED lines=12> */
[----:B------:R-:W-:Y:S02]  /*5050*/  SEL R126, R20, 0xff800000, !P0 ;  /* 0xff800000147e7807 */ /* 0x000fe40004000000 */
[----:B------:R-:W-:Y:S02]  /*5060*/  LOP3.LUT P0, RZ, R141, 0x80, RZ, 0xc0, !PT ;  /* 0x000000808dff7812 */ /* 0x000fe4000780c0ff */
[----:B------:R-:W-:-:S02]  /*5070*/  SEL R38, R38, 0xff800000, P2 ;  /* 0xff80000026267807 */ /* 0x000fc40001000000 */
[----:B------:R-:W-:Y:S02]  /*5080*/  SEL R131, R27, 0xff800000, P0 ;  /* 0xff8000001b837807 */ /* 0x000fe40000000000 */
[----:B------:R-:W-:Y:S02]  /*5090*/  LOP3.LUT P0, RZ, R141, 0x8000, RZ, 0xc0, !PT ;  /* 0x000080008dff7812 */ /* 0x000fe4000780c0ff */
[----:B------:R-:W-:Y:S02]  /*50a0*/  SEL R39, R39, 0xff800000, P3 ;  /* 0xff80000027277807 */ /* 0x000fe40001800000 */
[----:B------:R-:W-:Y:S02]  /*50b0*/  SEL R135, R35, 0xff800000, P0 ;  /* 0xff80000023877807 */ /* 0x000fe40000000000 */
[----:B------:R-:W1:Y:S01]  /*50c0*/  LDTM.x32 R4, tmem[UR4] ;  /* 0x00000004000479ee */ /* 0x000e6200082c0000 */
[----:B------:R-:W-:Y:S01]  /*50d0*/  LOP3.LUT P0, RZ, R141, 0x800000, RZ, 0xc0, !PT ;  /* 0x008000008dff7812 */ /* 0x000fe2000780c0ff */
[----:B------:R-:W2:Y:S01]  /*50e0*/  LDCU UR4, c[0x0][0x600] ;  /* 0x0000c000ff0477ac */ /* 0x000ea20008000800 */
[----:B------:R-:W-:-:S02]  /*50f0*/  SEL R138, R40, 0xff800000, P4 ;  /* 0xff800000288a7807 */ /* 0x000fc40002000000 */
[----:B------:R-:W-:Y:S02]  /*5100*/  SEL R137, R43, 0xff800000, P0 ;  /* 0xff8000002b897807 */ /* 0x000fe40000000000 */
[----:B------:R-:W-:Y:S02]  /*5110*/  SEL R139, R41, 0xff800000, P5 ;  /* 0xff800000298b7807 */ /* 0x000fe40002800000 */
[----:B------:R-:W-:Y:S02]  /*5120*/  SEL R136, R42, 0xff800000, P6 ;  /* 0xff8000002a887807 */ /* 0x000fe40003000000 */
[----:B------:R-:W-:Y:S02]  /*5130*/  R2P PR, R141.B3, 0x7f ;  /* 0x0000007f8d007804 */ /* 0x000fe40000003000 */
[----:B------:R-:W-:Y:S02]  /*5140*/  SHF.R.U32.HI R40, RZ, R143, R140 ;  /* 0x0000008fff287219 */ /* 0x000fe4000001168c */
[----:B------:R-:W-:-:S02]  /*5150*/  FMNMX R41, R98, R99, !PT ;  /* 0x0000006362297209 */ /* 0x000fc40007800000 */
[----:B------:R-:W-:Y:S02]  /*5160*/  SEL R140, R44, 0xff800000, P0 ;  /* 0xff8000002c8c7807 */ /* 0x000fe40000000000 */
[----:B------:R-:W-:Y:S02]  /*5170*/  ISETP.GT.AND P0, PT, R141, -0x1, PT ;  /* 0xffffffff8d00780c */ /* 0x000fe40003f04270 */
[----:B------:R-:W-:Y:S02]  /*5180*/  SEL R141, R45, 0xff800000, P1 ;  /* 0xff8000002d8d7807 */ /* 0x000fe40000800000 */
[----:B------:R-:W-:Y:S02]  /*5190*/  SEL R142, R46, 0xff800000, P2 ;  /* 0xff8000002e8e7807 */ /* 0x000fe40001000000 */
[----:B------:R-:W-:Y:S02]  /*51a0*/  SEL R143, R47, 0xff800000, P3 ;  /* 0xff8000002f8f7807 */ /* 0x000fe40001800000 */
[----:B------:R-:W-:-:S02]  /*51b0*/  SEL R144, R48, 0xff800000, P4 ;  /* 0xff80000030907807 */ /* 0x000fc40002000000 */
[----:B------:R-:W-:Y:S02]  /*51c0*/  SEL R145, R49, 0xff800000, P5 ;  /* 0xff80000031917807 */ /* 0x000fe40002800000 */
[----:B------:R-:W-:Y:S02]  /*51d0*/  SEL R146, R50, 0xff800000, P6 ;  /* 0xff80000032927807 */ /* 0x000fe40003000000 */
[----:B------:R-:W-:Y:S02]  /*51e0*/  R2P PR, R40, 0x7e ;  /* 0x0000007e28007804 */ /* 0x000fe40000000000 */
[----:B------:R-:W-:Y:S02]  /*51f0*/  SEL R147, R51, 0xff800000, !P0 ;  /* 0xff80000033937807 */ /* 0x000fe40004000000 */
[----:B------:R-:W-:Y:S02]  /*5200*/  FMNMX3 R41, R41, R92, R93, !PT ;  /* 0x0000005c29297276 */ /* 0x000fe4000780005d */
[----:B-1----:R-:W-:-:S02]  /*5210*/  SEL R151, R5, 0xff800000, P1 ;  /* 0xff80000005977807 */ /* 0x002fc40000800000 */
[----:B------:R-:W-:Y:S02]  /*5220*/  SEL R148, R6, 0xff800000, P2 ;  /* 0xff80000006947807 */ /* 0x000fe40001000000 */
[----:B------:R-:W-:Y:S02]  /*5230*/  SEL R149, R7, 0xff800000, P3 ;  /* 0xff80000007957807 */ /* 0x000fe40001800000 */
[----:B------:R-:W-:Y:S02]  /*5240*/  SEL R8, R8, 0xff800000, P4 ;  /* 0xff80000008087807 */ /* 0x000fe40002000000 */
[----:B------:R-:W-:Y:S02]  /*5250*/  SEL R9, R9, 0xff800000, P5 ;  /* 0xff80000009097807 */ /* 0x000fe40002800000 */
[----:B------:R-:W-:Y:S02]  /*5260*/  SEL R10, R10, 0xff800000, P6 ;  /* 0xff8000000a0a7807 */ /* 0x000fe40003000000 */
[----:B------:R-:W-:-:S02]  /*5270*/  R2P PR, R40.B1, 0x7f ;  /* 0x0000007f28007804 */ /* 0x000fc40000001000 */
[----:B------:R-:W-:Y:S02]  /*5280*/  LOP3.LUT R5, R40, 0x1, RZ, 0xc0, !PT ;  /* 0x0000000128057812 */ /* 0x000fe400078ec0ff */
[----:B------:R-:W-:Y:S02]  /*5290*/  FMNMX3 R41, R41, R100, R101, !PT ;  /* 0x0000006429297276 */ /* 0x000fe40007800065 */
[----:B------:R-:W-:Y:S02]  /*52a0*/  SEL R12, R12, 0xff800000, P0 ;  /* 0xff8000000c0c7807 */ /* 0x000fe40000000000 */
[----:B------:R-:W-:Y:S02]  /*52b0*/  SEL R13, R13, 0xff800000, P1 ;  /* 0xff8000000d0d7807 */ /* 0x000fe40000800000 */
[----:B------:R-:W-:Y:S02]  /*52c0*/  SEL R14, R14, 0xff800000, P2 ;  /* 0xff8000000e0e7807 */ /* 0x000fe40001000000 */
[----:B------:R-:W-:-:S02]  /*52d0*/  SEL R15, R15, 0xff800000, P3 ;  /* 0xff8000000f0f7807 */ /* 0x000fc40001800000 */
[----:B------:R-:W-:Y:S02]  /*52e0*/  SEL R152, R16, 0xff800000, P4 ;  /* 0xff80000010987807 */ /* 0x000fe40002000000 */
[----:B------:R-:W-:Y:S02]  /*52f0*/  SEL R153, R17, 0xff800000, P5 ;  /* 0xff80000011997807 */ /* 0x000fe40002800000 */
[----:B------:R-:W-:Y:S02]  /*5300*/  SEL R18, R18, 0xff800000, P6 ;  /* 0xff80000012127807 */ /* 0x000fe40003000000 */
[----:B------:R-:W-:Y:S02]  /*5310*/  R2P PR, R40.B2, 0x7f ;  /* 0x0000007f28007804 */ /* 0x000fe40000002000 */
[----:B------:R-:W-:-:S03]  /*5320*/  FMNMX3 R41, R41, R110, R111, !PT ;  /* 0x0000006e29297276 */ /* 0x000fc6000780006f */
[----:B------:R-:W-:Y:S02]  /*5330*/  SEL R20, R20, 0xff800000, P0 ;  /* 0xff80000014147807 */ /* 0x000fe40000000000 */
[----:B------:R-:W-:Y:S02]  /*5340*/  ISETP.NE.U32.AND P0, PT, R5, 0x1, PT ;  /* 0x000000010500780c */ /* 0x000fe40003f05070 */
[----:B------:R-:W-:Y:S02]  /*5350*/  SEL R21, R21, 0xff800000, P1 ;  /* 0xff80000015157807 */ /* 0x000fe40000800000 */
[----:B------:R-:W-:Y:S02]  /*5360*/  SEL R150, R4, 0xff800000, !P0 ;  /* 0xff80000004967807 */ /* 0x000fe40004000000 */
[----:B------:R-:W-:Y:S02]  /*5370*/  LOP3.LUT P0, RZ, R40, 0x80, RZ, 0xc0, !PT ;  /* 0x0000008028ff7812 */ /* 0x000fe4000780c0ff */
[----:B------:R-:W-:-:S02]  /*5380*/  SEL R22, R22, 0xff800000, P2 ;  /* 0xff80000016167807 */ /* 0x000fc40001000000 */
[----:B------:R-:W-:Y:S02]  /*5390*/  SEL R11, R11, 0xff800000, P0 ;  /* 0xff8000000b0b7807 */ /* 0x000fe40000000000 */
[C---:B------:R-:W-:Y:S02]  /*53a0*/  LOP3.LUT P0, RZ, R40.reuse, 0x8000, RZ, 0xc0, !PT ;  /* 0x0000800028ff7812 */ /* 0x040fe4000780c0ff */
[----:B------:R-:W-:Y:S02]  /*53b0*/  SEL R23, R23, 0xff800000, P3 ;  /* 0xff80000017177807 */ /* 0x000fe40001800000 */
[----:B------:R-:W-:Y:S02]  /*53c0*/  SEL R19, R19, 0xff800000, P0 ;  /* 0xff80000013137807 */ /* 0x000fe40000000000 */
[----:B------:R-:W-:Y:S02]  /*53d0*/  LOP3.LUT P0, RZ, R40, 0x800000, RZ, 0xc0, !PT ;  /* 0x0080000028ff7812 */ /* 0x000fe4000780c0ff */
[----:B------:R-:W-:-:S02]  /*53e0*/  SEL R24, R24, 0xff800000, P4 ;  /* 0xff80000018187807 */ /* 0x000fc40002000000 */
[----:B------:R-:W-:Y:S02]  /*53f0*/  SEL R27, R27, 0xff800000, P0 ;  /* 0xff8000001b1b7807 */ /* 0x000fe40000000000 */
[----:B------:R-:W-:Y:S02]  /*5400*/  SEL R25, R25, 0xff800000, P5 ;  /* 0xff80000019197807 */ /* 0x000fe40002800000 */
[----:B------:R-:W-:Y:S02]  /*5410*/  SEL R26, R26, 0xff800000, P6 ;  /* 0xff8000001a1a7807 */ /* 0x000fe40003000000 */
[----:B------:R-:W-:Y:S02]  /*5420*/  R2P PR, R40.B3, 0x7f ;  /* 0x0000007f28007804 */ /* 0x000fe40000003000 */
[----:B------:R-:W-:Y:S02]  /*5430*/  FMNMX R4, R88, R89, !PT ;  /* 0x0000005958047209 */ /* 0x000fe40007800000 */
[----:B------:R-:W-:-:S02]  /*5440*/  FMNMX3 R41, R41, R52, R53, !PT ;  /* 0x0000003429297276 */ /* 0x000fc40007800035 */
[----:B------:R-:W-:Y:S02]  /*5450*/  SEL R28, R28, 0xff800000, P0 ;  /* 0xff8000001c1c7807 */ /* 0x000fe40000000000 */
[----:B------:R-:W-:Y:S02]  /*5460*/  ISETP.GT.AND P0, PT, R40, -0x1, PT ;  /* 0xffffffff2800780c */ /* 0x000fe40003f04270 */
[----:B------:R-:W-:Y:S02]  /*5470*/  FMNMX3 R4, R4, R94, R95, !PT ;  /* 0x0000005e04047276 */ /* 0x000fe4000780005f */
[----:B------:R-:W-:Y:S02]  /*5480*/  SEL R5, R35, 0xff800000, !P0 ;  /* 0xff80000023057807 */ /* 0x000fe40004000000 */
[----:B------:R-:W-:Y:S02]  /*5490*/  FMNMX R40, R90, R91, !PT ;  /* 0x0000005b5a287209 */ /* 0x000fe40007800000 */
[----:B------:R-:W-:-:S02]  /*54a0*/  FMNMX R35, R102, R103, !PT ;  /* 0x0000006766237209 */ /* 0x000fc40007800000 */
[----:B------:R-:W-:Y:S02]  /*54b0*/  FMNMX3 R4, R4, R104, R105, !PT ;  /* 0x0000006804047276 */ /* 0x000fe40007800069 */
[----:B------:R-:W-:Y:S02]  /*54c0*/  FMNMX3 R40, R40, R96, R97, !PT ;  /* 0x0000006028287276 */ /* 0x000fe40007800061 */
[----:B------:R-:W-:Y:S02]  /*54d0*/  FMNMX3 R35, R35, R108, R109, !PT ;  /* 0x0000006c23237276 */ /* 0x000fe4000780006d */
[----:B------:R-:W-:Y:S02]  /*54e0*/  FMNMX3 R4, R4, R114, R115, !PT ;  /* 0x0000007204047276 */ /* 0x000fe40007800073 */
[----:B------:R-:W-:Y:S02]  /*54f0*/  FMNMX3 R40, R40, R106, R107, !PT ;  /* 0x0000006a28287276 */ /* 0x000fe4000780006b */
[----:B------:R-:W-:-:S02]  /*5500*/  FMNMX3 R35, R35, R112, R113, !PT ;  /* 0x0000007023237276 */ /* 0x000fc40007800071 */
        /* <DEDUP_REMOVED lines=40> */
[----:B------:R-:W-:Y:S02]  /*5790*/  SEL R16, R30, 0xff800000, P2 ;  /* 0xff8000001e107807 */ /* 0x000fe40001000000 */
[----:B------:R-:W-:-:S02]  /*57a0*/  SEL R17, R31, 0xff800000, P3 ;  /* 0xff8000001f117807 */ /* 0x000fc40001800000 */
[----:B------:R-:W-:Y:S02]  /*57b0*/  FMNMX3 R40, R40, R152, R153, !PT ;  /* 0x0000009828287276 */ /* 0x000fe40007800099 */
[----:B------:R-:W-:Y:S02]  /*57c0*/  FMNMX3 R35, R35, R18, R19, !PT ;  /* 0x0000001223237276 */ /* 0x000fe40007800013 */
[----:B------:R-:W-:Y:S02]  /*57d0*/  FMNMX3 R41, R41, R20, R21, !PT ;  /* 0x0000001429297276 */ /* 0x000fe40007800015 */
[----:B------:R-:W-:Y:S02]  /*57e0*/  SEL R29, R29, 0xff800000, P1 ;  /* 0xff8000001d1d7807 */ /* 0x000fe40000800000 */
[----:B------:R-:W-:Y:S02]  /*57f0*/  FMNMX3 R30, R4, R16, R17, !PT ;  /* 0x00000010041e7276 */ /* 0x000fe40007800011 */
[----:B------:R-:W-:-:S02]  /*5800*/  SEL R6, R32, 0xff800000, P4 ;  /* 0xff80000020067807 */ /* 0x000fc40002000000 */
[----:B------:R-:W-:Y:S02]  /*5810*/  SEL R7, R33, 0xff800000, P5 ;  /* 0xff80000021077807 */ /* 0x000fe40002800000 */
[----:B------:R-:W-:Y:S02]  /*5820*/  FMNMX3 R41, R41, R28, R29, !PT ;  /* 0x0000001c29297276 */ /* 0x000fe4000780001d */
[----:B------:R-:W-:Y:S02]  /*5830*/  SEL R4, R34, 0xff800000, P6 ;  /* 0xff80000022047807 */ /* 0x000fe40003000000 */
[----:B------:R-:W-:Y:S02]  /*5840*/  FMNMX3 R40, R40, R24, R25, !PT ;  /* 0x0000001828287276 */ /* 0x000fe40007800019 */
[----:B------:R-:W-:Y:S02]  /*5850*/  FMNMX3 R35, R35, R26, R27, !PT ;  /* 0x0000001a23237276 */ /* 0x000fe4000780001b */
[----:B------:R-:W-:-:S02]  /*5860*/  FMNMX R30, R41, R30, !PT ;  /* 0x0000001e291e7209 */ /* 0x000fc40007800000 */
[----:B------:R-:W-:Y:S02]  /*5870*/  FMNMX3 R155, R40, R6, R7, !PT ;  /* 0x00000006289b7276 */ /* 0x000fe40007800007 */
[----:B------:R-:W-:-:S04]  /*5880*/  FMNMX3 R35, R35, R4, R5, !PT ;  /* 0x0000000423237276 */ /* 0x000fc80007800005 */
[----:B------:R-:W-:-:S04]  /*5890*/  FMNMX3 R155, R30, R155, R35, !PT ;  /* 0x0000009b1e9b7276 */ /* 0x000fc80007800023 */
[----:B------:R-:W-:-:S04]  /*58a0*/  FSETP.NEU.AND P0, PT, R155, -INF , PT ;  /* 0xff8000009b00780b */ /* 0x000fc80003f0d000 */
[----:B------:R-:W-:Y:S02]  /*58b0*/  FSEL R30, R155, RZ, P0 ;  /* 0x000000ff9b1e7208 */ /* 0x000fe40000000000 */
[----:B------:R-:W-:-:S03]  /*58c0*/  ELECT P0, URZ, PT ;  /* 0x0000000000ff782f */ /* 0x000fc60003800000 */
[----:B--2---:R-:W-:-:S04]  /*58d0*/  FFMA R166, -R30, UR4, RZ ;  /* 0x000000041ea67c23 */ /* 0x004fc800080001ff */
[--C-:B------:R-:W-:Y:S02]  /*58e0*/  FFMA2 R42, R88.F32x2.HI_LO, UR4.F32, R166.reuse.F32 ;  /* 0x00000004582a7c49 */ /* 0x100fe400092000a6 */
[--C-:B------:R-:W-:Y:S02]  /*58f0*/  FFMA2 R48, R92.F32x2.HI_LO, UR4.F32, R166.reuse.F32 ;  /* 0x000000045c307c49 */ /* 0x100fe400092000a6 */
[--C-:B------:R-:W-:Y:S02]  /*5900*/  FFMA2 R50, R94.F32x2.HI_LO, UR4.F32, R166.reuse.F32 ;  /* 0x000000045e327c49 */ /* 0x100fe400092000a6 */
[--C-:B------:R-:W-:Y:S01]  /*5910*/  FFMA2 R88, R96.F32x2.HI_LO, UR4.F32, R166.reuse.F32 ;  /* 0x0000000460587c49 */ /* 0x100fe200092000a6 */
[----:B------:R-:W-:Y:S01]  /*5920*/  MUFU.EX2 R42, R42 ;  /* 0x0000002a002a7308 */ /* 0x000fe20000000800 */
[--C-:B------:R-:W-:Y:S02]  /*5930*/  FFMA2 R40, R98.F32x2.HI_LO, UR4.F32, R166.reuse.F32 ;  /* 0x0000000462287c49 */ /* 0x100fe400092000a6 */
[----:B------:R-:W-:-:S02]  /*5940*/  FFMA2 R44, R90.F32x2.HI_LO, UR4.F32, R166.F32 ;  /* 0x000000045a2c7c49 */ /* 0x000fc400092000a6 */
[--C-:B------:R-:W-:Y:S02]  /*5950*/  FFMA2 R46, R102.F32x2.HI_LO, UR4.F32, R166.reuse.F32 ;  /* 0x00000004662e7c49 */ /* 0x100fe400092000a6 */
[--C-:B------:R-:W-:Y:S01]  /*5960*/  FFMA2 R92, R100.F32x2.HI_LO, UR4.F32, R166.reuse.F32 ;  /* 0x00000004645c7c49 */ /* 0x100fe200092000a6 */
[----:B------:R-:W-:Y:S01]  /*5970*/  MUFU.EX2 R40, R40 ;  /* 0x0000002800287308 */ /* 0x000fe20000000800 */
[--C-:B------:R-:W-:Y:S02]  /*5980*/  FFMA2 R94, R104.F32x2.HI_LO, UR4.F32, R166.reuse.F32 ;  /* 0x00000004685e7c49 */ /* 0x100fe400092000a6 */
[--C-:B------:R-:W-:Y:S02]  /*5990*/  FFMA2 R96, R106.F32x2.HI_LO, UR4.F32, R166.reuse.F32 ;  /* 0x000000046a607c49 */ /* 0x100fe400092000a6 */
[--C-:B------:R-:W-:Y:S02]  /*59a0*/  FFMA2 R90, R108.F32x2.HI_LO, UR4.F32, R166.reuse.F32 ;  /* 0x000000046c5a7c49 */ /* 0x100fe400092000a6 */
[--C-:B------:R-:W-:Y:S01]  /*59b0*/  FFMA2 R98, R112.F32x2.HI_LO, UR4.F32, R166.reuse.F32 ;  /* 0x0000000470627c49 */ /* 0x100fe200092000a6 */
[----:B------:R-:W1:Y:S01]  /*59c0*/  MUFU.EX2 R41, R41 ;  /* 0x0000002900297308 */ /* 0x000e620000000800 */
[----:B------:R-:W-:-:S02]  /*59d0*/  FFMA2 R100, R110.F32x2.HI_LO, UR4.F32, R166.F32 ;  /* 0x000000046e647c49 */ /* 0x000fc400092000a6 */
[--C-:B------:R-:W-:Y:S02]  /*59e0*/  FFMA2 R102, R114.F32x2.HI_LO, UR4.F32, R166.reuse.F32 ;  /* 0x0000000472667c49 */ /* 0x100fe400092000a6 */
[--C-:B------:R-:W-:Y:S02]  /*59f0*/  FFMA2 R104, R116.F32x2.HI_LO, UR4.F32, R166.reuse.F32 ;  /* 0x0000000474687c49 */ /* 0x100fe400092000a6 */
[--C-:B------:R-:W-:Y:S01]  /*5a00*/  FFMA2 R106, R118.F32x2.HI_LO, UR4.F32, R166.reuse.F32 ;  /* 0x00000004766a7c49 */ /* 0x100fe200092000a6 */
[----:B------:R-:W2:Y:S01]  /*5a10*/  MUFU.EX2 R43, R43 ;  /* 0x0000002b002b7308 */ /* 0x000ea20000000800 */
[--C-:B------:R-:W-:Y:S02]  /*5a20*/  FFMA2 R52, R52.F32x2.HI_LO, UR4.F32, R166.reuse.F32 ;  /* 0x0000000434347c49 */ /* 0x100fe400092000a6 */
[--C-:B------:R-:W-:Y:S02]  /*5a30*/  FFMA2 R54, R54.F32x2.HI_LO, UR4.F32, R166.reuse.F32 ;  /* 0x0000000436367c49 */ /* 0x100fe400092000a6 */
[----:B------:R-:W-:-:S02]  /*5a40*/  FFMA2 R56, R56.F32x2.HI_LO, UR4.F32, R166.F32 ;  /* 0x0000000438387c49 */ /* 0x000fc400092000a6 */
[--C-:B------:R-:W-:Y:S01]  /*5a50*/  FFMA2 R58, R58.F32x2.HI_LO, UR4.F32, R166.reuse.F32 ;  /* 0x000000043a3a7c49 */ /* 0x100fe200092000a6 */
[----:B------:R-:W-:Y:S01]  /*5a60*/  MUFU.EX2 R44, R44 ;  /* 0x0000002c002c7308 */ /* 0x000fe20000000800 */
[--C-:B------:R-:W-:Y:S02]  /*5a70*/  FFMA2 R60, R60.F32x2.HI_LO, UR4.F32, R166.reuse.F32 ;  /* 0x000000043c3c7c49 */ /* 0x100fe400092000a6 */
[--C-:B------:R-:W-:Y:S02]  /*5a80*/  FFMA2 R62, R62.F32x2.HI_LO, UR4.F32, R166.reuse.F32 ;  /* 0x000000043e3e7c49 */ /* 0x100fe400092000a6 */
[--C-:B------:R-:W-:Y:S02]  /*5a90*/  FFMA2 R64, R64.F32x2.HI_LO, UR4.F32, R166.reuse.F32 ;  /* 0x0000000440407c49 */ /* 0x100fe400092000a6 */
[--C-:B------:R-:W-:Y:S01]  /*5aa0*/  FFMA2 R66, R66.F32x2.HI_LO, UR4.F32, R166.reuse.F32 ;  /* 0x0000000442427c49 */ /* 0x100fe200092000a6 */
[----:B------:R-:W3:Y:S01]  /*5ab0*/  MUFU.EX2 R45, R45 ;  /* 0x0000002d002d7308 */ /* 0x000ee20000000800 */
[----:B------:R-:W-:-:S02]  /*5ac0*/  FFMA2 R68, R68.F32x2.HI_LO, UR4.F32, R166.F32 ;  /* 0x0000000444447c49 */ /* 0x000fc400092000a6 */
[--C-:B------:R-:W-:Y:S02]  /*5ad0*/  FFMA2 R70, R70.F32x2.HI_LO, UR4.F32, R166.reuse.F32 ;  /* 0x0000000446467c49 */ /* 0x100fe400092000a6 */
[--C-:B------:R-:W-:Y:S02]  /*5ae0*/  FFMA2 R72, R72.F32x2.HI_LO, UR4.F32, R166.reuse.F32 ;  /* 0x0000000448487c49 */ /* 0x100fe400092000a6 */
[--C-:B------:R-:W-:Y:S01]  /*5af0*/  FFMA2 R74, R74.F32x2.HI_LO, UR4.F32, R166.reuse.F32 ;  /* 0x000000044a4a7c49 */ /* 0x100fe200092000a6 */
[----:B------:R-:W-:Y:S01]  /*5b00*/  MUFU.EX2 R46, R46 ;  /* 0x0000002e002e7308 */ /* 0x000fe20000000800 */
[--C-:B------:R-:W-:Y:S02]  /*5b10*/  FFMA2 R76, R76.F32x2.HI_LO, UR4.F32, R166.reuse.F32 ;  /* 0x000000044c4c7c49 */ /* 0x100fe400092000a6 */
[--C-:B------:R-:W-:Y:S02]  /*5b20*/  FFMA2 R78, R78.F32x2.HI_LO, UR4.F32, R166.reuse.F32 ;  /* 0x000000044e4e7c49 */ /* 0x100fe400092000a6 */
[----:B------:R-:W-:-:S02]  /*5b30*/  FFMA2 R80, R80.F32x2.HI_LO, UR4.F32, R166.F32 ;  /* 0x0000000450507c49 */ /* 0x000fc400092000a6 */
[--C-:B------:R-:W-:Y:S01]  /*5b40*/  FFMA2 R82, R82.F32x2.HI_LO, UR4.F32, R166.reuse.F32 ;  /* 0x0000000452527c49 */ /* 0x100fe200092000a6 */
[----:B------:R-:W4:Y:S01]  /*5b50*/  MUFU.EX2 R47, R47 ;  /* 0x0000002f002f7308 */ /* 0x000f220000000800 */
[--C-:B------:R-:W-:Y:S02]  /*5b60*/  FFMA2 R114, R130.F32x2.HI_LO, UR4.F32, R166.reuse.F32 ;  /* 0x0000000482727c49 */ /* 0x100fe400092000a6 */
[--C-:B------:R-:W-:Y:S02]  /*5b70*/  FFMA2 R112, R122.F32x2.HI_LO, UR4.F32, R166.reuse.F32 ;  /* 0x000000047a707c49 */ /* 0x100fe400092000a6 */
[--C-:B------:R-:W-:Y:S02]  /*5b80*/  FFMA2 R118, R128.F32x2.HI_LO, UR4.F32, R166.reuse.F32 ;  /* 0x0000000480767c49 */ /* 0x100fe400092000a6 */
[--C-:B------:R-:W-:Y:S01]  /*5b90*/  FFMA2 R130, R136.F32x2.HI_LO, UR4.F32, R166.reuse.F32 ;  /* 0x0000000488827c49 */ /* 0x100fe200092000a6 */
[----:B------:R-:W-:Y:S01]  /*5ba0*/  MUFU.EX2 R48, R48 ;  /* 0x0000003000307308 */ /* 0x000fe20000000800 */
[----:B------:R-:W-:-:S02]  /*5bb0*/  FFMA2 R122, R134.F32x2.HI_LO, UR4.F32, R166.F32 ;  /* 0x00000004867a7c49 */ /* 0x000fc400092000a6 */
[--C-:B------:R-:W-:Y:S02]  /*5bc0*/  FFMA2 R128, R138.F32x2.HI_LO, UR4.F32, R166.reuse.F32 ;  /* 0x000000048a807c49 */ /* 0x100fe400092000a6 */
[--C-:B------:R-:W-:Y:S02]  /*5bd0*/  FFMA2 R136, R142.F32x2.HI_LO, UR4.F32, R166.reuse.F32 ;  /* 0x000000048e887c49 */ /* 0x100fe400092000a6 */
[--C-:B------:R-:W-:Y:S01]  /*5be0*/  FFMA2 R134, R140.F32x2.HI_LO, UR4.F32, R166.reuse.F32 ;  /* 0x000000048c867c49 */ /* 0x100fe200092000a6 */
[----:B------:R-:W5:Y:S01]  /*5bf0*/  MUFU.EX2 R49, R49 ;  /* 0x0000003100317308 */ /* 0x000f620000000800 */
[--C-:B------:R-:W-:Y:S02]  /*5c00*/  FFMA2 R138, R144.F32x2.HI_LO, UR4.F32, R166.reuse.F32 ;  /* 0x00000004908a7c49 */ /* 0x100fe400092000a6 */
[--C-:B------:R-:W-:Y:S02]  /*5c10*/  FFMA2 R142, R150.F32x2.HI_LO, UR4.F32, R166.reuse.F32 ;  /* 0x00000004968e7c49 */ /* 0x100fe400092000a6 */
[----:B------:R-:W-:-:S02]  /*5c20*/  FFMA2 R140, R146.F32x2.HI_LO, UR4.F32, R166.F32 ;  /* 0x00000004928c7c49 */ /* 0x000fc400092000a6 */
[--C-:B------:R-:W-:Y:S01]  /*5c30*/  FFMA2 R144, R148.F32x2.HI_LO, UR4.F32, R166.reuse.F32 ;  /* 0x0000000494907c49 */ /* 0x100fe200092000a6 */
[----:B------:R-:W-:Y:S01]  /*5c40*/  MUFU.EX2 R50, R50 ;  /* 0x0000003200327308 */ /* 0x000fe20000000800 */
[--C-:B------:R-:W-:Y:S02]  /*5c50*/  FFMA2 R150, R12.F32x2.HI_LO, UR4.F32, R166.reuse.F32 ;  /* 0x000000040c967c49 */ /* 0x100fe400092000a6 */
[----:B------:R-:W-:Y:S02]  /*5c60*/  IMAD.U32 R12, RZ, RZ, UR13 ;  /* 0x0000000dff0c7e24 */ /* 0x000fe4000f8e00ff */
[--C-:B------:R-:W-:Y:S02]  /*5c70*/  FFMA2 R108, R126.F32x2.HI_LO, UR4.F32, R166.reuse.F32 ;  /* 0x000000047e6c7c49 */ /* 0x100fe400092000a6 */
[--C-:B------:R-:W-:Y:S02]  /*5c80*/  FFMA2 R116, R124.F32x2.HI_LO, UR4.F32, R166.reuse.F32 ;  /* 0x000000047c747c49 */ /* 0x100fe400092000a6 */
[--C-:B------:R-:W-:Y:S01]  /*5c90*/  FFMA2 R146, R8.F32x2.HI_LO, UR4.F32, R166.reuse.F32 ;  /* 0x0000000408927c49 */ /* 0x100fe200092000a6 */
[----:B------:R-:W4:Y:S01]  /*5ca0*/  MUFU.EX2 R51, R51 ;  /* 0x0000003300337308 */ /* 0x000f220000000800 */
[----:B------:R-:W-:-:S02]  /*5cb0*/  FFMA2 R148, R10.F32x2.HI_LO, UR4.F32, R166.F32 ;  /* 0x000000040a947c49 */ /* 0x000fc400092000a6 */
[--C-:B------:R-:W-:Y:S02]  /*5cc0*/  FFMA2 R110, R120.F32x2.HI_LO, UR4.F32, R166.reuse.F32 ;  /* 0x00000004786e7c49 */ /* 0x100fe400092000a6 */
[--C-:B------:R-:W-:Y:S02]  /*5cd0*/  FFMA2 R124, R36.F32x2.HI_LO, UR4.F32, R166.reuse.F32 ;  /* 0x00000004247c7c49 */ /* 0x100fe400092000a6 */
[--C-:B------:R-:W-:Y:S01]  /*5ce0*/  FFMA2 R126, R38.F32x2.HI_LO, UR4.F32, R166.reuse.F32 ;  /* 0x00000004267e7c49 */ /* 0x100fe200092000a6 */
[----:B------:R-:W-:Y:S01]  /*5cf0*/  MUFU.EX2 R88, R88 ;  /* 0x0000005800587308 */ /* 0x000fe20000000800 */
[--C-:B------:R-:W-:Y:S01]  /*5d00*/  FFMA2 R164, R24.F32x2.HI_LO, UR4.F32, R166.reuse.F32 ;  /* 0x0000000418a47c49 */ /* 0x100fe200092000a6 */
[----:B-1----:R-:W-:Y:S01]  /*5d10*/  F2FP.BF16.F32.PACK_AB R24, R41, R40 ;  /* 0x000000282918723e */ /* 0x002fe200000010ff */
[--C-:B------:R-:W-:Y:S01]  /*5d20*/  FFMA2 R10, R26.F32x2.HI_LO, UR4.F32, R166.reuse.F32 ;  /* 0x000000041a0a7c49 */ /* 0x100fe200092000a6 */
[----:B--2---:R-:W-:Y:S01]  /*5d30*/  F2FP.BF16.F32.PACK_AB R25, R43, R42 ;  /* 0x0000002a2b19723e */ /* 0x004fe200000010ff */
[--C-:B------:R-:W-:Y:S01]  /*5d40*/  FFMA2 R8, R28.F32x2.HI_LO, UR4.F32, R166.reuse.F32 ;  /* 0x000000041c087c49 */ /* 0x100fe200092000a6 */
[----:B---3--:R-:W-:Y:S01]  /*5d50*/  F2FP.BF16.F32.PACK_AB R26, R45, R44 ;  /* 0x0000002c2d1a723e */ /* 0x008fe200000010ff */
[--C-:B------:R-:W-:Y:S01]  /*5d60*/  FFMA2 R120, R132.F32x2.HI_LO, UR4.F32, R166.reuse.F32 ;  /* 0x0000000484787c49 */ /* 0x100fe200092000a6 */
[----:B------:R-:W1:Y:S01]  /*5d70*/  MUFU.EX2 R89, R89 ;  /* 0x0000005900597308 */ /* 0x000e620000000800 */
[----:B----4-:R-:W-:Y:S01]  /*5d80*/  F2FP.BF16.F32.PACK_AB R27, R47, R46 ;  /* 0x0000002e2f1b723e */ /* 0x010fe200000010ff */
[--C-:B------:R-:W-:Y:S01]  /*5d90*/  FFMA2 R156, R14.F32x2.HI_LO, UR4.F32, R166.reuse.F32 ;  /* 0x000000040e9c7c49 */ /* 0x100fe200092000a6 */
[----:B-----5:R-:W-:Y:S01]  /*5da0*/  F2FP.BF16.F32.PACK_AB R28, R49, R48 ;  /* 0x00000030311c723e */ /* 0x020fe200000010ff */
[--C-:B------:R-:W-:Y:S01]  /*5db0*/  FFMA2 R158, R18.F32x2.HI_LO, UR4.F32, R166.reuse.F32 ;  /* 0x00000004129e7c49 */ /* 0x100fe200092000a6 */
[----:B------:R-:W-:Y:S01]  /*5dc0*/  F2FP.BF16.F32.PACK_AB R29, R51, R50 ;  /* 0x00000032331d723e */ /* 0x000fe200000010ff */
[--C-:B------:R-:W-:Y:S01]  /*5dd0*/  FFMA2 R160, R20.F32x2.HI_LO, UR4.F32, R166.reuse.F32 ;  /* 0x0000000414a07c49 */ /* 0x100fe200092000a6 */
[----:B------:R-:W-:Y:S01]  /*5de0*/  LOP3.LUT R133, R84, 0x50, RZ, 0xfc, !PT ;  /* 0x0000005054857812 */ /* 0x000fe200078efcff */
[----:B------:R-:W-:Y:S01]  /*5df0*/  MUFU.EX2 R90, R90 ;  /* 0x0000005a005a7308 */ /* 0x000fe20000000800 */
[----:B------:R-:W-:-:S02]  /*5e00*/  FFMA2 R162, R22.F32x2.HI_LO, UR4.F32, R166.F32 ;  /* 0x0000000416a27c49 */ /* 0x000fc400092000a6 */
[--C-:B------:R-:W-:Y:S02]  /*5e10*/  FFMA2 R14, R16.F32x2.HI_LO, UR4.F32, R166.reuse.F32 ;  /* 0x00000004100e7c49 */ /* 0x100fe400092000a6 */
[----:B------:R-:W-:Y:S02]  /*5e20*/  FFMA2 R152, R152.F32x2.HI_LO, UR4.F32, R166.F32 ;  /* 0x0000000498987c49 */ /* 0x000fe400092000a6 */
[----:B------:R-:W-:Y:S01]  /*5e30*/  FADD2 R40, R40.F32x2.HI_LO, R48.F32x2.HI_LO ;  /* 0x000000302828724b */ /* 0x000fe20000000000 */
[----:B------:R-:W2:Y:S01]  /*5e40*/  MUFU.EX2 R91, R91 ;  /* 0x0000005b005b7308 */ /* 0x000ea20000000800 */
[----:B-1----:R-:W-:Y:S01]  /*5e50*/  F2FP.BF16.F32.PACK_AB R30, R89, R88 ;  /* 0x00000058591e723e */ /* 0x002fe200000010ff */
[----:B------:R-:W-:Y:S02]  /*5e60*/  FADD2 R42, R42.F32x2.HI_LO, R50.F32x2.HI_LO ;  /* 0x000000322a2a724b */ /* 0x000fe40000000000 */
[----:B------:R-:W-:-:S04]  /*5e70*/  FADD2 R44, R44.F32x2.HI_LO, R88.F32x2.HI_LO ;  /* 0x000000582c2c724b */ /* 0x000fc80000000000 */
[----:B------:R-:W-:Y:S08]  /*5e80*/  MUFU.EX2 R92, R92 ;  /* 0x0000005c005c7308 */ /* 0x000ff00000000800 */
[----:B------:R-:W1:Y:S01]  /*5e90*/  MUFU.EX2 R93, R93 ;  /* 0x0000005d005d7308 */ /* 0x000e620000000800 */
[----:B--2---:R-:W-:Y:S01]  /*5ea0*/  F2FP.BF16.F32.PACK_AB R31, R91, R90 ;  /* 0x0000005a5b1f723e */ /* 0x004fe200000010ff */
[----:B------:R-:W-:-:S06]  /*5eb0*/  FADD2 R46, R46.F32x2.HI_LO, R90.F32x2.HI_LO ;  /* 0x0000005a2e2e724b */ /* 0x000fcc0000000000 */
[----:B------:R-:W-:Y:S08]  /*5ec0*/  MUFU.EX2 R94, R94 ;  /* 0x0000005e005e7308 */ /* 0x000ff00000000800 */
[----:B------:R-:W2:Y:S01]  /*5ed0*/  MUFU.EX2 R95, R95 ;  /* 0x0000005f005f7308 */ /* 0x000ea20000000800 */
[----:B-1----:R-:W-:Y:S01]  /*5ee0*/  F2FP.BF16.F32.PACK_AB R32, R93, R92 ;  /* 0x0000005c5d20723e */ /* 0x002fe200000010ff */
[----:B------:R-:W-:-:S06]  /*5ef0*/  FADD2 R40, R40.F32x2.HI_LO, R92.F32x2.HI_LO ;  /* 0x0000005c2828724b */ /* 0x000fcc0000000000 */
        /* <DEDUP_REMOVED lines=27> */
[----:B------:R2:W-:Y:S06]  /*60b0*/  BAR.ARV R12, 0x40 ;  /* 0x0001000c0000751d */ /* 0x0005ec0000002000 */
[----:B------:R-:W-:Y:S01]  /*60c0*/  MUFU.EX2 R54, R54 ;  /* 0x0000003600367308 */ /* 0x000fe20000000800 */
[----:B------:R-:W-:Y:S01]  /*60d0*/  FADD2 R46, R46.F32x2.HI_LO, R106.F32x2.HI_LO ;  /* 0x0000006a2e2e724b */ /* 0x000fe20000000000 */
[----:B------:R3:W-:Y:S01]  /*60e0*/  STTM.x16 tmem[UR5], R24 ;  /* 0x00000018000079ed */ /* 0x0007e20008240005 */
[----:B------:R-:W-:-:S05]  /*60f0*/  R2UR UR5, R133 ;  /* 0x00000000850572ca */ /* 0x000fca00000e0000 */
[----:B------:R-:W4:Y:S01]  /*6100*/  MUFU.EX2 R55, R55 ;  /* 0x0000003700377308 */ /* 0x000f220000000800 */
[----:B-1----:R-:W-:Y:S01]  /*6110*/  F2FP.BF16.F32.PACK_AB R16, R53, R52 ;  /* 0x000000343510723e */ /* 0x002fe200000010ff */
[----:B------:R-:W-:-:S06]  /*6120*/  FADD2 R40, R40.F32x2.HI_LO, R52.F32x2.HI_LO ;  /* 0x000000342828724b */ /* 0x000fcc0000000000 */
[----:B------:R-:W-:Y:S08]  /*6130*/  MUFU.EX2 R56, R56 ;  /* 0x0000003800387308 */ /* 0x000ff00000000800 */
[----:B------:R-:W1:Y:S01]  /*6140*/  MUFU.EX2 R57, R57 ;  /* 0x0000003900397308 */ /* 0x000e620000000800 */
[----:B----4-:R-:W-:Y:S01]  /*6150*/  F2FP.BF16.F32.PACK_AB R17, R55, R54 ;  /* 0x000000363711723e */ /* 0x010fe200000010ff */
[----:B------:R-:W-:-:S06]  /*6160*/  FADD2 R42, R42.F32x2.HI_LO, R54.F32x2.HI_LO ;  /* 0x000000362a2a724b */ /* 0x000fcc0000000000 */
[----:B------:R-:W-:Y:S08]  /*6170*/  MUFU.EX2 R58, R58 ;  /* 0x0000003a003a7308 */ /* 0x000ff00000000800 */
[----:B------:R-:W4:Y:S01]  /*6180*/  MUFU.EX2 R59, R59 ;  /* 0x0000003b003b7308 */ /* 0x000f220000000800 */
[----:B-1----:R-:W-:Y:S01]  /*6190*/  F2FP.BF16.F32.PACK_AB R18, R57, R56 ;  /* 0x000000383912723e */ /* 0x002fe200000010ff */
[----:B------:R-:W-:-:S06]  /*61a0*/  FADD2 R44, R44.F32x2.HI_LO, R56.F32x2.HI_LO ;  /* 0x000000382c2c724b */ /* 0x000fcc0000000000 */
[----:B------:R-:W-:Y:S01]  /*61b0*/  MUFU.EX2 R60, R60 ;  /* 0x0000003c003c7308 */ /* 0x000fe20000000800 */
[----:B---3--:R-:W-:-:S07]  /*61c0*/  FFMA2 R34, R6.F32x2.HI_LO, UR4.F32, R166.F32 ;  /* 0x0000000406227c49 */ /* 0x008fce00092000a6 */
[----:B------:R-:W1:Y:S01]  /*61d0*/  MUFU.EX2 R61, R61 ;  /* 0x0000003d003d7308 */ /* 0x000e620000000800 */
[----:B----4-:R-:W-:Y:S01]  /*61e0*/  F2FP.BF16.F32.PACK_AB R19, R59, R58 ;  /* 0x0000003a3b13723e */ /* 0x010fe200000010ff */
[----:B------:R-:W-:-:S06]  /*61f0*/  FADD2 R46, R46.F32x2.HI_LO, R58.F32x2.HI_LO ;  /* 0x0000003a2e2e724b */ /* 0x000fcc0000000000 */
[----:B------:R-:W-:Y:S08]  /*6200*/  MUFU.EX2 R62, R62 ;  /* 0x0000003e003e7308 */ /* 0x000ff00000000800 */
[----:B------:R-:W3:Y:S01]  /*6210*/  MUFU.EX2 R63, R63 ;  /* 0x0000003f003f7308 */ /* 0x000ee20000000800 */
[----:B-1----:R-:W-:Y:S01]  /*6220*/  F2FP.BF16.F32.PACK_AB R20, R61, R60 ;  /* 0x0000003c3d14723e */ /* 0x002fe200000010ff */
[----:B------:R-:W-:-:S06]  /*6230*/  FADD2 R40, R40.F32x2.HI_LO, R60.F32x2.HI_LO ;  /* 0x0000003c2828724b */ /* 0x000fcc0000000000 */
[----:B------:R-:W-:Y:S08]  /*6240*/  MUFU.EX2 R64, R64 ;  /* 0x0000004000407308 */ /* 0x000ff00000000800 */
[----:B------:R-:W1:Y:S01]  /*6250*/  MUFU.EX2 R65, R65 ;  /* 0x0000004100417308 */ /* 0x000e620000000800 */
[----:B---3--:R-:W-:Y:S01]  /*6260*/  F2FP.BF16.F32.PACK_AB R21, R63, R62 ;  /* 0x0000003e3f15723e */ /* 0x008fe200000010ff */
        /* <DEDUP_REMOVED lines=40> */
[----:B------:R-:W-:-:S03]  /*64f0*/  FADD2 R46, R46.F32x2.HI_LO, R82.F32x2.HI_LO ;  /* 0x000000522e2e724b */ /* 0x000fc60000000000 */
[----:B------:R3:W-:Y:S01]  /*6500*/  STTM.x16 tmem[UR5], R16 ;  /* 0x00000010000079ed */ /* 0x0007e20008240005 */
[----:B------:R-:W-:Y:S02]  /*6510*/  R2UR UR5, R87 ;  /* 0x00000000570572ca */ /* 0x000fe400000e0000 */
[----:B------:R-:W-:Y:S08]  /*6520*/  MUFU.EX2 R110, R110 ;  /* 0x0000006e006e7308 */ /* 0x000ff00000000800 */
[----:B------:R-:W4:Y:S01]  /*6530*/  MUFU.EX2 R111, R111 ;  /* 0x0000006f006f7308 */ /* 0x000f220000000800 */
[----:B-1----:R-:W-:-:S07]  /*6540*/  FADD2 R40, R40.F32x2.HI_LO, R108.F32x2.HI_LO ;  /* 0x0000006c2828724b */ /* 0x002fce0000000000 */
[----:B------:R-:W-:Y:S08]  /*6550*/  MUFU.EX2 R112, R112 ;  /* 0x0000007000707308 */ /* 0x000ff00000000800 */
[----:B------:R-:W1:Y:S01]  /*6560*/  MUFU.EX2 R113, R113 ;  /* 0x0000007100717308 */ /* 0x000e620000000800 */
[----:B----4-:R-:W-:-:S07]  /*6570*/  FADD2 R42, R42.F32x2.HI_LO, R110.F32x2.HI_LO ;  /* 0x0000006e2a2a724b */ /* 0x010fce0000000000 */
[----:B------:R-:W-:Y:S08]  /*6580*/  MUFU.EX2 R114, R114 ;  /* 0x0000007200727308 */ /* 0x000ff00000000800 */
[----:B------:R-:W4:Y:S01]  /*6590*/  MUFU.EX2 R115, R115 ;  /* 0x0000007300737308 */ /* 0x000f220000000800 */
[----:B-1----:R-:W-:-:S07]  /*65a0*/  FADD2 R44, R44.F32x2.HI_LO, R112.F32x2.HI_LO ;  /* 0x000000702c2c724b */ /* 0x002fce0000000000 */
[----:B------:R-:W-:Y:S01]  /*65b0*/  MUFU.EX2 R116, R116 ;  /* 0x0000007400747308 */ /* 0x000fe20000000800 */
[----:B---3--:R-:W-:Y:S01]  /*65c0*/  FFMA2 R24, R4.F32x2.HI_LO, UR4.F32, R166.F32 ;  /* 0x0000000404187c49 */ /* 0x008fe200092000a6 */
[----:B------:R-:W-:Y:S01]  /*65d0*/  LOP3.LUT R166, R84, 0x70, RZ, 0xfc, !PT ;  /* 0x0000007054a67812 */ /* 0x000fe200078efcff */
[----:B------:R-:W-:-:S03]  /*65e0*/  IMAD.MOV.U32 R26, RZ, RZ, 0x1 ;  /* 0x00000001ff1a7424 */ /* 0x000fc600078e00ff */
[----:B------:R-:W-:Y:S02]  /*65f0*/  R2UR UR4, R166 ;  /* 0x00000000a60472ca */ /* 0x000fe400000e0000 */
[----:B------:R-:W2:Y:S01]  /*6600*/  MUFU.EX2 R117, R117 ;  /* 0x0000007500757308 */ /* 0x000ea20000000800 */
[----:B----4-:R-:W-:-:S07]  /*6610*/  FADD2 R46, R46.F32x2.HI_LO, R114.F32x2.HI_LO ;  /* 0x000000722e2e724b */ /* 0x010fce0000000000 */
        /* <DEDUP_REMOVED lines=10> */
[----:B--2---:R-:W-:-:S07]  /*66c0*/  FADD2 R44, R44.F32x2.HI_LO, R120.F32x2.HI_LO ;  /* 0x000000782c2c724b */ /* 0x004fce0000000000 */
[----:B------:R-:W-:Y:S08]  /*66d0*/  MUFU.EX2 R124, R124 ;  /* 0x0000007c007c7308 */ /* 0x000ff00000000800 */
[----:B------:R-:W2:Y:S01]  /*66e0*/  MUFU.EX2 R125, R125 ;  /* 0x0000007d007d7308 */ /* 0x000ea20000000800 */
[----:B-1----:R-:W-:-:S07]  /*66f0*/  FADD2 R46, R46.F32x2.HI_LO, R122.F32x2.HI_LO ;  /* 0x0000007a2e2e724b */ /* 0x002fce0000000000 */
        /* <DEDUP_REMOVED lines=66> */
[----:B------:R1:W-:Y:S08]  /*6b20*/  MUFU.EX2 R168, R10 ;  /* 0x0000000a00a87308 */ /* 0x0003f00000000800 */
[----:B------:R3:W4:Y:S01]  /*6b30*/  MUFU.EX2 R169, R11 ;  /* 0x0000000b00a97308 */ /* 0x0007220000000800 */
[----:B--2---:R-:W-:-:S07]  /*6b40*/  FADD2 R44, R44.F32x2.HI_LO, R164.F32x2.HI_LO ;  /* 0x000000a42c2c724b */ /* 0x004fce0000000000 */
[----:B------:R2:W-:Y:S01]  /*6b50*/  MUFU.EX2 R170, R8 ;  /* 0x0000000800aa7308 */ /* 0x0005e20000000800 */
[----:B-1----:R-:W-:-:S07]  /*6b60*/  F2FP.BF16.F32.PACK_AB R10, R113, R112 ;  /* 0x00000070710a723e */ /* 0x002fce00000010ff */
[----:B------:R1:W5:Y:S01]  /*6b70*/  MUFU.EX2 R171, R9 ;  /* 0x0000000900ab7308 */ /* 0x0003620000000800 */
[----:B---3--:R-:W-:Y:S01]  /*6b80*/  F2FP.BF16.F32.PACK_AB R11, R115, R114 ;  /* 0x00000072730b723e */ /* 0x008fe200000010ff */
[----:B----4-:R-:W-:-:S06]  /*6b90*/  FADD2 R46, R46.F32x2.HI_LO, R168.F32x2.HI_LO ;  /* 0x000000a82e2e724b */ /* 0x010fcc0000000000 */
[----:B------:R3:W-:Y:S01]  /*6ba0*/  MUFU.EX2 R32, R14 ;  /* 0x0000000e00207308 */ /* 0x0007e20000000800 */
[----:B--2---:R-:W-:-:S07]  /*6bb0*/  F2FP.BF16.F32.PACK_AB R8, R109, R108 ;  /* 0x0000006c6d08723e */ /* 0x004fce00000010ff */
[----:B------:R2:W4:Y:S01]  /*6bc0*/  MUFU.EX2 R33, R15 ;  /* 0x0000000f00217308 */ /* 0x0005220000000800 */
[----:B-1----:R-:W-:Y:S01]  /*6bd0*/  F2FP.BF16.F32.PACK_AB R9, R111, R110 ;  /* 0x0000006e6f09723e */ /* 0x002fe200000010ff */
[----:B-----5:R-:W-:-:S06]  /*6be0*/  FADD2 R40, R40.F32x2.HI_LO, R170.F32x2.HI_LO ;  /* 0x000000aa2828724b */ /* 0x020fcc0000000000 */
[----:B------:R-:W-:Y:S01]  /*6bf0*/  MUFU.EX2 R34, R34 ;  /* 0x0000002200227308 */ /* 0x000fe20000000800 */
[----:B---3--:R-:W-:-:S07]  /*6c00*/  F2FP.BF16.F32.PACK_AB R14, R121, R120 ;  /* 0x00000078790e723e */ /* 0x008fce00000010ff */
[----:B------:R-:W1:Y:S01]  /*6c10*/  MUFU.EX2 R35, R35 ;  /* 0x0000002300237308 */ /* 0x000e620000000800 */
[----:B--2---:R-:W-:Y:S01]  /*6c20*/  F2FP.BF16.F32.PACK_AB R15, R123, R122 ;  /* 0x0000007a7b0f723e */ /* 0x004fe200000010ff */
[----:B----4-:R-:W-:-:S03]  /*6c30*/  FADD2 R42, R42.F32x2.HI_LO, R32.F32x2.HI_LO ;  /* 0x000000202a2a724b */ /* 0x010fc60000000000 */
[----:B------:R2:W-:Y:S01]  /*6c40*/  STTM.x16 tmem[UR5], R8 ;  /* 0x00000008000079ed */ /* 0x0005e20008240005 */
[----:B------:R-:W3:Y:S02]  /*6c50*/  FENCE.VIEW.ASYNC.T ;  /* 0x00000000000073c6 */ /* 0x000ee40000000200 */
[----:B---3--:R3:W-:Y:S01]  /*6c60*/  SYNCS.ARRIVE.TRANS64.ART0 RZ, [UR7+0x48], R26 ;  /* 0x0000481affff79a7 */ /* 0x0087e20008500007 */
[----:B------:R-:W-:Y:S01]  /*6c70*/  MUFU.EX2 R24, R24 ;  /* 0x0000001800187308 */ /* 0x000fe20000000800 */
[----:B------:R-:W-:-:S07]  /*6c80*/  FADD2 R40, R40.F32x2.HI_LO, R42.F32x2.HI_LO ;  /* 0x0000002a2828724b */ /* 0x000fce0000000000 */
[----:B------:R-:W4:Y:S01]  /*6c90*/  MUFU.EX2 R25, R25 ;  /* 0x0000001900197308 */ /* 0x000f220000000800 */
[----:B-1----:R-:W-:Y:S02]  /*6ca0*/  FADD2 R44, R44.F32x2.HI_LO, R34.F32x2.HI_LO ;  /* 0x000000222c2c724b */ /* 0x002fe40000000000 */
[----:B----4-:R-:W-:-:S04]  /*6cb0*/  FADD2 R46, R46.F32x2.HI_LO, R24.F32x2.HI_LO ;  /* 0x000000182e2e724b */ /* 0x010fc80000000000 */
[----:B------:R-:W-:-:S04]  /*6cc0*/  FADD2 R44, R44.F32x2.HI_LO, R46.F32x2.HI_LO ;  /* 0x0000002e2c2c724b */ /* 0x000fc80000000000 */
[----:B------:R-:W-:Y:S01]  /*6cd0*/  FADD2 R40, R40.F32x2.HI_LO, R44.F32x2.HI_LO ;  /* 0x0000002c2828724b */ /* 0x000fe20000000000 */
[----:B--2---:R-:W-:Y:S02]  /*6ce0*/  F2FP.BF16.F32.PACK_AB R8, R151, R150 ;  /* 0x000000969708723e */ /* 0x004fe400000010ff */
[----:B------:R-:W-:Y:S02]  /*6cf0*/  F2FP.BF16.F32.PACK_AB R9, R157, R156 ;  /* 0x0000009c9d09723e */ /* 0x000fe400000010ff */
[----:B------:R-:W-:Y:S02]  /*6d00*/  F2FP.BF16.F32.PACK_AB R10, R153, R152 ;  /* 0x00000098990a723e */ /* 0x000fe400000010ff */
[----:B------:R-:W-:Y:S02]  /*6d10*/  F2FP.BF16.F32.PACK_AB R11, R159, R158 ;  /* 0x0000009e9f0b723e */ /* 0x000fe400000010ff */
[----:B------:R-:W-:Y:S02]  /*6d20*/  F2FP.BF16.F32.PACK_AB R12, R161, R160 ;  /* 0x000000a0a10c723e */ /* 0x000fe400000010ff */
[----:B------:R-:W-:-:S02]  /*6d30*/  F2FP.BF16.F32.PACK_AB R13, R163, R162 ;  /* 0x000000a2a30d723e */ /* 0x000fc400000010ff */
[----:B------:R-:W-:Y:S02]  /*6d40*/  F2FP.BF16.F32.PACK_AB R14, R165, R164 ;  /* 0x000000a4a50e723e */ /* 0x000fe400000010ff */
[----:B------:R-:W-:Y:S02]  /*6d50*/  F2FP.BF16.F32.PACK_AB R15, R169, R168 ;  /* 0x000000a8a90f723e */ /* 0x000fe400000010ff */
[----:B------:R-:W-:Y:S02]  /*6d60*/  F2FP.BF16.F32.PACK_AB R16, R171, R170 ;  /* 0x000000aaab10723e */ /* 0x000fe400000010ff */
[----:B------:R-:W-:Y:S02]  /*6d70*/  F2FP.BF16.F32.PACK_AB R17, R33, R32 ;  /* 0x000000202111723e */ /* 0x000fe400000010ff */
[----:B------:R-:W-:Y:S02]  /*6d80*/  F2FP.BF16.F32.PACK_AB R18, R35, R34 ;  /* 0x000000222312723e */ /* 0x000fe400000010ff */
[----:B------:R-:W-:-:S04]  /*6d90*/  F2FP.BF16.F32.PACK_AB R19, R25, R24 ;  /* 0x000000181913723e */ /* 0x000fc800000010ff */
[----:B------:R3:W-:Y:S01]  /*6da0*/  STTM.x16 tmem[UR4], R4 ;  /* 0x00000004000079ed */ /* 0x0007e20008240004 */
[----:B------:R-:W1:Y:S02]  /*6db0*/  FENCE.VIEW.ASYNC.T ;  /* 0x00000000000073c6 */ /* 0x000e640000000200 */
[----:B-1----:R-:W-:Y:S01]  /*6dc0*/  NOP ;  /* 0x0000000000007918 */ /* 0x002fe20000000000 */
[----:B------:R3:W-:Y:S01]  /*6dd0*/  @P0 SYNCS.ARRIVE.TRANS64.ART0 RZ, [UR7+0x50], R26 ;  /* 0x0000501affff09a7 */ /* 0x0007e20008500007 */
[----:B------:R-:W-:-:S04]  /*6de0*/  UIADD3 UR4, UPT, UPT, UR9, -0x80, URZ ;  /* 0xffffff8009047890 */ /* 0x000fc8000fffe0ff */
[----:B------:R-:W-:Y:S01]  /*6df0*/  USHF.R.S32.HI UR5, URZ, 0x1f, UR4 ;  /* 0x0000001fff057899 */ /* 0x000fe20008011404 */
[----:B------:R-:W1:Y:S03]  /*6e00*/  SYNCS.PHASECHK.TRANS64.TRYWAIT P0, [UR7+0x78], RZ ;  /* 0x000078ffff0075a7 */ /* 0x000e660008001107 */
[----:B------:R-:W-:-:S04]  /*6e10*/  ULEA.HI UR4, UR5, UR4, URZ, 0x7 ;  /* 0x0000000405047291 */ /* 0x000fc8000f8f38ff */
[----:B------:R-:W-:-:S04]  /*6e20*/  USHF.R.S32.HI UR4, URZ, 0x7, UR4 ;  /* 0x00000007ff047899 */ /* 0x000fc80008011404 */
[----:B------:R-:W-:-:S04]  /*6e30*/  UISETP.LT.AND UP0, UPT, URZ, UR4, UPT ;  /* 0x00000004ff00728c */ /* 0x000fc8000bf01270 */
[----:B------:R-:W-:-:S04]  /*6e40*/  USEL UR15, URZ, UR4, !UP0 ;  /* 0x00000004ff0f7287 */ /* 0x000fc8000c000000 */
[----:B------:R-:W-:-:S04]  /*6e50*/  UIADD3 UR4, UPT, UPT, UR16, -UR15, URZ ;  /* 0x8000000f10047290 */ /* 0x000fc8000fffe0ff */
[----:B------:R-:W-:Y:S01]  /*6e60*/  UISETP.GE.AND UP0, UPT, UR4, 0x1, UPT ;  /* 0x000000010400788c */ /* 0x000fe2000bf06270 */
[----:B-1-3--:R-:W-:Y:S10]  /*6e70*/  @!P0 BRA `(.L_x_40) ;  /* 0x00000070009c8947 */ /* 0x00aff40003800000 */
.L_x_97:
[----:B------:R-:W-:Y:S01]  /*6e80*/  FADD R132, R40, R41 ;  /* 0x0000002928847221 */ /* 0x000fe20000000000 */
[----:B------:R-:W-:Y:S01]  /*6e90*/  UMOV UR10, 0x1 ;  /* 0x00000001000a7882 */ /* 0x000fe20000000000 */
[----:B------:R-:W-:Y:S01]  /*6ea0*/  UMOV UR11, 0x1 ;  /* 0x00000001000b7882 */ /* 0x000fe20000000000 */
[----:B------:R-:W-:Y:S05]  /*6eb0*/  BRA.U !UP0, `(.L_x_41) ;  /* 0x0000002508e07547 */ /* 0x000fea000b800000 */
[----:B------:R-:W-:Y:S01]  /*6ec0*/  MOV R168, R155 ;  /* 0x0000009b00a87202 */ /* 0x000fe20000000f00 */
[----:B------:R-:W2:Y:S01]  /*6ed0*/  LDCU UR17, c[0x0][0x380] ;  /* 0x00007000ff1177ac */ /* 0x000ea20008000800 */
[----:B------:R-:W-:Y:S01]  /*6ee0*/  IADD3 R167, PT, PT, R154, UR14, RZ ;  /* 0x0000000e9aa77c10 */ /* 0x000fe2000fffe0ff */
[----:B------:R-:W3:Y:S01]  /*6ef0*/  LDCU UR6, c[0x0][0x600] ;  /* 0x0000c000ff0677ac */ /* 0x000ee20008000800 */
[----:B------:R-:W-:Y:S01]  /*6f00*/  UIADD3 UR12, UPT, UPT, -UR12, UR15, URZ ;  /* 0x0000000f0c0c7290 */ /* 0x000fe2000fffe1ff */
[----:B------:R-:W-:Y:S01]  /*6f10*/  UMOV UR11, 0x1 ;  /* 0x00000001000b7882 */ /* 0x000fe20000000000 */
[----:B------:R-:W-:Y:S01]  /*6f20*/  UMOV UR9, UR16 ;  /* 0x0000001000097c82 */ /* 0x000fe20008000000 */
[----:B------:R-:W-:Y:S01]  /*6f30*/  UMOV UR10, 0x1 ;  /* 0x00000001000a7882 */ /* 0x000fe20000000000 */
[----:B------:R-:W-:-:S08]  /*6f40*/  UMOV UR14, URZ ;  /* 0x000000ff000e7c82 */ /* 0x000fd00008000000 */
.L_x_44:
[----:B------:R-:W-:Y:S01]  /*6f50*/  USHF.L.U32 UR4, UR11, 0x1f, URZ ;  /* 0x0000001f0b047899 */ /* 0x000fe200080006ff */
[----:B------:R-:W-:Y:S01]  /*6f60*/  R2UR UR5, R84 ;  /* 0x00000000540572ca */ /* 0x000fe200000e0000 */
[----:B------:R-:W-:-:S04]  /*6f70*/  UIADD3 UR9, UPT, UPT, UR9, -0x1, URZ ;  /* 0xffffffff09097890 */ /* 0x000fc8000fffe0ff */
[----:B-1----:R-:W-:Y:S01]  /*6f80*/  MOV R4, UR4 ;  /* 0x0000000400047c02 */ /* 0x002fe20008000f00 */
[----:B------:R-:W-:-:S03]  /*6f90*/  UISETP.LT.AND UP0, UPT, URZ, UR9, UPT ;  /* 0x00000009ff00728c */ /* 0x000fc6000bf01270 */
[----:B------:R-:W1:Y:S01]  /*6fa0*/  SYNCS.PHASECHK.TRANS64.TRYWAIT P0, [UR7+0x40], R4 ;  /* 0x00004004ff0075a7 */ /* 0x000e620008001107 */
[----:B------:R-:W-:Y:S01]  /*6fb0*/  USEL UR8, URZ, UR9, !UP0 ;  /* 0x00000009ff087287 */ /* 0x000fe2000c000000 */
[----:B-1----:R-:W-:Y:S11]  /*6fc0*/  @!P0 BRA `(.L_x_42) ;  /* 0x0000007000608947 */ /* 0x002ff60003800000 */
.L_x_99:
[----:B-1----:R-:W1:Y:S01]  /*6fd0*/  LDTM.x32 R4, tmem[UR5] ;  /* 0x00000005000479ee */ /* 0x002e6200082c0000 */
[----:B--2---:R-:W-:Y:S01]  /*6fe0*/  ULEA UR4, UR8, UR17, 0x7 ;  /* 0x0000001108047291 */ /* 0x004fe2000f8e38ff */
[----:B------:R-:W-:-:S05]  /*6ff0*/  IMAD.MOV.U32 R142, RZ, RZ, -0x1 ;  /* 0xffffffffff8e7424 */ /* 0x000fca00078e00ff */
[----:B------:R-:W-:Y:S02]  /*7000*/  IADD3 R138, PT, PT, -R167, UR4, RZ ;  /* 0x00000004a78a7c10 */ /* 0x000fe4000fffe1ff */
[----:B------:R-:W-:Y:S02]  /*7010*/  R2UR UR4, R85 ;  /* 0x00000000550472ca */ /* 0x000fe400000e0000 */
[C---:B------:R-:W-:Y:S02]  /*7020*/  VIADDMNMX R37, R138.reuse, 0x1f, RZ, !PT ;  /* 0x0000001f8a257846 */ /* 0x040fe400078001ff */
[----:B------:R-:W-:Y:S02]  /*7030*/  VIADDMNMX R143, R138, 0x5f, RZ, !PT ;  /* 0x0000005f8a8f7846 */ /* 0x000fe400078001ff */
[--C-:B------:R-:W-:Y:S02]  /*7040*/  SHF.R.U32.HI R36, RZ, R37, R142.reuse ;  /* 0x00000025ff247219 */ /* 0x100fe4000001168e */
[----:B------:R-:W-:-:S02]  /*7050*/  SHF.R.U32.HI R143, RZ, R143, R142 ;  /* 0x0000008fff8f7219 */ /* 0x000fc4000001168e */
[----:B------:R-:W-:Y:S02]  /*7060*/  R2P PR, R36, 0x7e ;  /* 0x0000007e24007804 */ /* 0x000fe40000000000 */
[----:B------:R-:W-:Y:S01]  /*7070*/  VIADDMNMX R159, R138, 0x7f, RZ, !PT ;  /* 0x0000007f8a9f7846 */ /* 0x000fe200078001ff */
[----:B------:R-:W2:Y:S01]  /*7080*/  LDTM.x32 R52, tmem[UR4] ;  /* 0x00000004003479ee */ /* 0x000ea200082c0000 */
[----:B------:R-:W-:Y:S02]  /*7090*/  R2UR UR4, R86 ;  /* 0x00000000560472ca */ /* 0x000fe400000e0000 */
[----:B-1----:R-:W-:Y:S02]  /*70a0*/  SEL R99, R5, 0xff800000, P1 ;  /* 0xff80000005637807 */ /* 0x002fe40000800000 */
[----:B------:R-:W-:Y:S02]  /*70b0*/  SEL R88, R6, 0xff800000, P2 ;  /* 0xff80000006587807 */ /* 0x000fe40001000000 */
[----:B------:R-:W-:-:S02]  /*70c0*/  SEL R89, R7, 0xff800000, P3 ;  /* 0xff80000007597807 */ /* 0x000fc40001800000 */
[----:B------:R-:W-:Y:S02]  /*70d0*/  SEL R90, R8, 0xff800000, P4 ;  /* 0xff800000085a7807 */ /* 0x000fe40002000000 */
[----:B------:R-:W-:Y:S02]  /*70e0*/  SEL R91, R9, 0xff800000, P5 ;  /* 0xff800000095b7807 */ /* 0x000fe40002800000 */
[----:B------:R-:W-:Y:S02]  /*70f0*/  SEL R102, R10, 0xff800000, P6 ;  /* 0xff8000000a667807 */ /* 0x000fe40003000000 */
[C---:B------:R-:W-:Y:S02]  /*7100*/  R2P PR, R36.reuse.B1, 0x7f ;  /* 0x0000007f24007804 */ /* 0x040fe40000001000 */
[----:B------:R-:W-:Y:S02]  /*7110*/  LOP3.LUT R5, R36, 0x1, RZ, 0xc0, !PT ;  /* 0x0000000124057812 */ /* 0x000fe400078ec0ff */
[----:B------:R-:W-:-:S02]  /*7120*/  SHF.R.U32.HI R159, RZ, R159, R142 ;  /* 0x0000009fff9f7219 */ /* 0x000fc4000001168e */
        /* <DEDUP_REMOVED lines=107> */
[----:B------:R-:W-:Y:S02]  /*77e0*/  LOP3.LUT P0, RZ, R143, 0x800000, RZ, 0xc0, !PT ;  /* 0x008000008fff7812 */ /* 0x000fe4000780c0ff */
[----:B------:R-:W-:-:S02]  /*77f0*/  SEL R140, R40, 0xff800000, P4 ;  /* 0xff800000288c7807 */ /* 0x000fc40002000000 */
[----:B------:R-:W-:Y:S02]  /*7800*/  SEL R43, R43, 0xff800000, P0 ;  /* 0xff8000002b2b7807 */ /* 0x000fe40000000000 */
[----:B------:R-:W-:Y:S02]  /*7810*/  SEL R141, R41, 0xff800000, P5 ;  /* 0xff800000298d7807 */ /* 0x000fe40002800000 */
[----:B------:R-:W-:Y:S02]  /*7820*/  SEL R42, R42, 0xff800000, P6 ;  /* 0xff8000002a2a7807 */ /* 0x000fe40003000000 */
[----:B------:R-:W-:Y:S02]  /*7830*/  R2P PR, R143.B3, 0x7f ;  /* 0x0000007f8f007804 */ /* 0x000fe40000003000 */
[----:B------:R-:W-:-:S03]  /*7840*/  R2UR UR4, R86 ;  /* 0x00000000560472ca */ /* 0x000fc600000e0000 */
        /* <DEDUP_REMOVED lines=9> */
[----:B------:R-:W-:-:S03]  /*78e0*/  SEL R153, R51, 0xff800000, !P0 ;  /* 0xff80000033997807 */ /* 0x000fc60004000000 */
[----:B-1----:R-:W-:Y:S02]  /*78f0*/  SEL R47, R5, 0xff800000, P1 ;  /* 0xff800000052f7807 */ /* 0x002fe40000800000 */
[----:B------:R-:W-:Y:S02]  /*7900*/  SEL R38, R6, 0xff800000, P2 ;  /* 0xff80000006267807 */ /* 0x000fe40001000000 */
[----:B------:R-:W-:Y:S02]  /*7910*/  SEL R39, R7, 0xff800000, P3 ;  /* 0xff80000007277807 */ /* 0x000fe40001800000 */
[----:B------:R-:W-:Y:S02]  /*7920*/  SEL R40, R8, 0xff800000, P4 ;  /* 0xff80000008287807 */ /* 0x000fe40002000000 */
[----:B------:R-:W-:Y:S01]  /*7930*/  SEL R41, R9, 0xff800000, P5 ;  /* 0xff80000009297807 */ /* 0x000fe20002800000 */
[----:B------:R-:W-:Y:S01]  /*7940*/  IMAD.SHL.U32 R9, R3, 0x4, RZ ;  /* 0x0000000403097824 */ /* 0x000fe200078e00ff */
[----:B------:R-:W-:-:S02]  /*7950*/  SEL R50, R10, 0xff800000, P6 ;  /* 0xff8000000a327807 */ /* 0x000fc40003000000 */
[C---:B------:R-:W-:Y:S02]  /*7960*/  R2P PR, R159.reuse.B1, 0x7f ;  /* 0x0000007f9f007804 */ /* 0x040fe40000001000 */
[----:B------:R-:W-:Y:S02]  /*7970*/  LOP3.LUT R5, R159, 0x1, RZ, 0xc0, !PT ;  /* 0x000000019f057812 */ /* 0x000fe400078ec0ff */
[----:B------:R-:W-:Y:S02]  /*7980*/  FMNMX3 R7, R168, R98, R99, !PT ;  /* 0x00000062a8077276 */ /* 0x000fe40007800063 */
[----:B------:R-:W-:Y:S01]  /*7990*/  SEL R44, R12, 0xff800000, P0 ;  /* 0xff8000000c2c7807 */ /* 0x000fe20000000000 */
[----:B------:R-:W-:Y:S01]  /*79a0*/  IMAD.U32 R12, RZ, RZ, UR13 ;  /* 0x0000000dff0c7e24 */ /* 0x000fe2000f8e00ff */
[----:B------:R-:W-:Y:S02]  /*79b0*/  SEL R45, R13, 0xff800000, P1 ;  /* 0xff8000000d2d7807 */ /* 0x000fe40000800000 */
[----:B------:R-:W-:-:S02]  /*79c0*/  SEL R48, R14, 0xff800000, P2 ;  /* 0xff8000000e307807 */ /* 0x000fc40001000000 */
[----:B------:R-:W-:Y:S02]  /*79d0*/  SEL R49, R15, 0xff800000, P3 ;  /* 0xff8000000f317807 */ /* 0x000fe40001800000 */
[----:B------:R-:W-:Y:S02]  /*79e0*/  SEL R144, R16, 0xff800000, P4 ;  /* 0xff80000010907807 */ /* 0x000fe40002000000 */
[----:B------:R-:W-:Y:S02]  /*79f0*/  SEL R145, R17, 0xff800000, P5 ;  /* 0xff80000011917807 */ /* 0x000fe40002800000 */
[----:B------:R-:W-:Y:S02]  /*7a00*/  SEL R150, R18, 0xff800000, P6 ;  /* 0xff80000012967807 */ /* 0x000fe40003000000 */
[----:B------:R-:W-:Y:S02]  /*7a10*/  R2P PR, R159.B2, 0x7f ;  /* 0x0000007f9f007804 */ /* 0x000fe40000002000 */
[----:B------:R-:W-:-:S02]  /*7a20*/  FMNMX R6, R88, R89, !PT ;  /* 0x0000005958067209 */ /* 0x000fc40007800000 */
[----:B------:R-:W-:Y:S02]  /*7a30*/  FMNMX3 R7, R7, R92, R93, !PT ;  /* 0x0000005c07077276 */ /* 0x000fe4000780005d */
[----:B------:R-:W-:Y:S02]  /*7a40*/  SEL R20, R20, 0xff800000, P0 ;  /* 0xff80000014147807 */ /* 0x000fe40000000000 */
[----:B------:R-:W-:Y:S02]  /*7a50*/  ISETP.NE.U32.AND P0, PT, R5, 0x1, PT ;  /* 0x000000010500780c */ /* 0x000fe40003f05070 */
[----:B------:R-:W-:Y:S02]  /*7a60*/  FMNMX R5, R90, R91, !PT ;  /* 0x0000005b5a057209 */ /* 0x000fe40007800000 */
[----:B------:R-:W-:Y:S02]  /*7a70*/  SEL R46, R4, 0xff800000, !P0 ;  /* 0xff800000042e7807 */ /* 0x000fe40004000000 */
        /* <DEDUP_REMOVED lines=30> */
[----:B------:R-:W-:-:S02]  /*7c60*/  LOP3.LUT P0, RZ, R159, 0x80, RZ, 0xc0, !PT ;  /* 0x000000809fff7812 */ /* 0x000fc4000780c0ff */
[----:B------:R-:W-:Y:S02]  /*7c70*/  FMNMX3 R5, R5, R74, R75, !PT ;  /* 0x0000004a05057276 */ /* 0x000fe4000780004b */
[----:B------:R-:W-:Y:S02]  /*7c80*/  FMNMX3 R4, R4, R124, R125, !PT ;  /* 0x0000007c04047276 */ /* 0x000fe4000780007d */
[----:B------:R-:W-:Y:S02]  /*7c90*/  FMNMX3 R7, R7, R78, R79, !PT ;  /* 0x0000004e07077276 */ /* 0x000fe4000780004f */
[----:B------:R-:W-:Y:S02]  /*7ca0*/  FMNMX3 R6, R6, R82, R83, !PT ;  /* 0x0000005206067276 */ /* 0x000fe40007800053 */
[----:B------:R-:W-:Y:S02]  /*7cb0*/  SEL R51, R11, 0xff800000, P0 ;  /* 0xff8000000b337807 */ /* 0x000fe40000000000 */
        /* <DEDUP_REMOVED lines=12> */
[----:B------:R-:W-:-:S02]  /*7d80*/  SEL R21, R21, 0xff800000, P1 ;  /* 0xff80000015157807 */ /* 0x000fc40000800000 */
[----:B------:R-:W-:Y:S02]  /*7d90*/  SEL R154, R22, 0xff800000, P2 ;  /* 0xff800000169a7807 */ /* 0x000fe40001000000 */
[----:B------:R-:W-:Y:S02]  /*7da0*/  SEL R155, R23, 0xff800000, P3 ;  /* 0xff800000179b7807 */ /* 0x000fe40001800000 */
[----:B------:R-:W-:Y:S02]  /*7db0*/  SEL R156, R24, 0xff800000, P4 ;  /* 0xff800000189c7807 */ /* 0x000fe40002000000 */
[----:B------:R-:W-:Y:S02]  /*7dc0*/  SEL R157, R25, 0xff800000, P5 ;  /* 0xff800000199d7807 */ /* 0x000fe40002800000 */
[----:B------:R-:W-:Y:S02]  /*7dd0*/  SEL R26, R26, 0xff800000, P6 ;  /* 0xff8000001a1a7807 */ /* 0x000fe40003000000 */
[----:B------:R-:W-:-:S02]  /*7de0*/  FMNMX3 R5, R5, R148, R149, !PT ;  /* 0x0000009405057276 */ /* 0x000fc40007800095 */
[----:B------:R-:W-:Y:S02]  /*7df0*/  FMNMX3 R4, R4, R152, R153, !PT ;  /* 0x0000009804047276 */ /* 0x000fe40007800099 */
[----:B------:R-:W-:Y:S02]  /*7e00*/  FMNMX3 R7, R7, R46, R47, !PT ;  /* 0x0000002e07077276 */ /* 0x000fe4000780002f */
[----:B------:R-:W-:Y:S02]  /*7e10*/  FMNMX3 R6, R6, R38, R39, !PT ;  /* 0x0000002606067276 */ /* 0x000fe40007800027 */
[----:B------:R-:W-:Y:S02]  /*7e20*/  R2P PR, R159.B3, 0x7f ;  /* 0x0000007f9f007804 */ /* 0x000fe40000003000 */
[----:B------:R-:W-:Y:S02]  /*7e30*/  FMNMX3 R5, R5, R40, R41, !PT ;  /* 0x0000002805057276 */ /* 0x000fe40007800029 */
[----:B------:R-:W-:-:S02]  /*7e40*/  FMNMX3 R4, R4, R50, R51, !PT ;  /* 0x0000003204047276 */ /* 0x000fc40007800033 */
[----:B------:R-:W-:Y:S02]  /*7e50*/  FMNMX3 R7, R7, R44, R45, !PT ;  /* 0x0000002c07077276 */ /* 0x000fe4000780002d */
[----:B------:R-:W-:Y:S02]  /*7e60*/  FMNMX3 R6, R6, R48, R49, !PT ;  /* 0x0000003006067276 */ /* 0x000fe40007800031 */
[----:B------:R-:W-:Y:S02]  /*7e70*/  SEL R158, R28, 0xff800000, P0 ;  /* 0xff8000001c9e7807 */ /* 0x000fe40000000000 */
[----:B------:R-:W-:Y:S02]  /*7e80*/  ISETP.GT.AND P0, PT, R159, -0x1, PT ;  /* 0xffffffff9f00780c */ /* 0x000fe40003f04270 */
[----:B------:R-:W-:Y:S02]  /*7e90*/  SEL R159, R29, 0xff800000, P1 ;  /* 0xff8000001d9f7807 */ /* 0x000fe40000800000 */
[----:B------:R-:W-:-:S02]  /*7ea0*/  SEL R160, R30, 0xff800000, P2 ;  /* 0xff8000001ea07807 */ /* 0x000fc40001000000 */
[----:B------:R-:W-:Y:S02]  /*7eb0*/  SEL R161, R31, 0xff800000, P3 ;  /* 0xff8000001fa17807 */ /* 0x000fe40001800000 */
[----:B------:R-:W-:Y:S02]  /*7ec0*/  FMNMX3 R5, R5, R144, R145, !PT ;  /* 0x0000009005057276 */ /* 0x000fe40007800091 */
[----:B------:R-:W-:Y:S02]  /*7ed0*/  FMNMX3 R4, R4, R150, R151, !PT ;  /* 0x0000009604047276 */ /* 0x000fe40007800097 */
[----:B------:R-:W-:Y:S02]  /*7ee0*/  FMNMX3 R7, R7, R20, R21, !PT ;  /* 0x0000001407077276 */ /* 0x000fe40007800015 */
[----:B------:R-:W-:Y:S02]  /*7ef0*/  FMNMX3 R6, R6, R154, R155, !PT ;  /* 0x0000009a06067276 */ /* 0x000fe4000780009b */
[----:B------:R-:W-:-:S02]  /*7f00*/  SEL R163, R35, 0xff800000, !P0 ;  /* 0xff80000023a37807 */ /* 0x000fc40004000000 */
[----:B------:R-:W-:Y:S02]  /*7f10*/  SEL R164, R32, 0xff800000, P4 ;  /* 0xff80000020a47807 */ /* 0x000fe40002000000 */
[----:B------:R-:W-:Y:S02]  /*7f20*/  SEL R165, R33, 0xff800000, P5 ;  /* 0xff80000021a57807 */ /* 0x000fe40002800000 */
[----:B------:R-:W-:Y:S02]  /*7f30*/  SEL R162, R34, 0xff800000, P6 ;  /* 0xff80000022a27807 */ /* 0x000fe40003000000 */
[----:B------:R-:W-:Y:S02]  /*7f40*/  FMNMX3 R5, R5, R156, R157, !PT ;  /* 0x0000009c05057276 */ /* 0x000fe4000780009d */
[----:B------:R-:W-:Y:S02]  /*7f50*/  FMNMX3 R4, R4, R26, R27, !PT ;  /* 0x0000001a04047276 */ /* 0x000fe4000780001b */
[----:B------:R-:W-:-:S02]  /*7f60*/  FMNMX3 R7, R7, R158, R159, !PT ;  /* 0x0000009e07077276 */ /* 0x000fc4000780009f */
[----:B------:R-:W-:Y:S02]  /*7f70*/  FMNMX3 R6, R6, R160, R161, !PT ;  /* 0x000000a006067276 */ /* 0x000fe400078000a1 */
[----:B------:R-:W-:Y:S02]  /*7f80*/  FMNMX3 R5, R5, R164, R165, !PT ;  /* 0x000000a405057276 */ /* 0x000fe400078000a5 */
[----:B------:R-:W-:Y:S02]  /*7f90*/  FMNMX3 R4, R4, R162, R163, !PT ;  /* 0x000000a204047276 */ /* 0x000fe400078000a3 */
[----:B------:R-:W-:Y:S02]  /*7fa0*/  FMNMX R6, R7, R6, !PT ;  /* 0x0000000607067209 */ /* 0x000fe40007800000 */
[----:B------:R-:W-:Y:S02]  /*7fb0*/  LOP3.LUT R9, R9, 0x1fc, RZ, 0xc0, !PT ;  /* 0x000001fc09097812 */ /* 0x000fe400078ec0ff */
[----:B------:R-:W-:-:S04]  /*7fc0*/  FMNMX3 R169, R6, R5, R4, !PT ;  /* 0x0000000506a97276 */ /* 0x000fc80007800004 */
[----:B------:R-:W-:-:S04]  /*7fd0*/  FSETP.NEU.AND P0, PT, R169, -INF , PT ;  /* 0xff800000a900780b */ /* 0x000fc80003f0d000 */
[----:B------:R-:W-:Y:S02]  /*7fe0*/  FSEL R5, R169, RZ, P0 ;  /* 0x000000ffa9057208 */ /* 0x000fe40000000000 */
[----:B------:R-:W-:-:S03]  /*7ff0*/  ELECT P0, URZ, PT ;  /* 0x0000000000ff782f */ /* 0x000fc60003800000 */
[----:B------:R-:W-:-:S04]  /*8000*/  FADD R4, -R5, R168 ;  /* 0x000000a805047221 */ /* 0x000fc80000000100 */
[----:B---3--:R-:W-:-:S05]  /*8010*/  FMUL R4, R4, UR6 ;  /* 0x0000000604047c20 */ /* 0x008fca0008400000 */
[----:B------:R-:W-:Y:S02]  /*8020*/  FSETP.GE.AND P1, PT, R4, -8, PT ;  /* 0xc10000000400780b */ /* 0x000fe40003f26000 */
[----:B------:R-:W1:Y:S02]  /*8030*/  MUFU.EX2 R4, R4 ;  /* 0x0000000400047308 */ /* 0x000e640000000800 */
[----:B------:R-:W-:-:S05]  /*8040*/  FSEL R5, R168, R5, P1 ;  /* 0x00000005a8057208 */ /* 0x000fca0000800000 */
[----:B------:R-:W-:-:S04]  /*8050*/  FFMA R170, -R5, UR6, RZ ;  /* 0x0000000605aa7c23 */ /* 0x000fc800080001ff */
[--C-:B------:R-:W-:Y:S02]  /*8060*/  FFMA2 R24, R88.F32x2.HI_LO, UR6.F32, R170.reuse.F32 ;  /* 0x0000000658187c49 */ /* 0x100fe400092000aa */
[--C-:B------:R-:W-:Y:S02]  /*8070*/  FFMA2 R32, R92.F32x2.HI_LO, UR6.F32, R170.reuse.F32 ;  /* 0x000000065c207c49 */ /* 0x100fe400092000aa */
[--C-:B------:R-:W-:Y:S02]  /*8080*/  FFMA2 R34, R94.F32x2.HI_LO, UR6.F32, R170.reuse.F32 ;  /* 0x000000065e227c49 */ /* 0x100fe400092000aa */
[--C-:B------:R-:W-:Y:S01]  /*8090*/  FFMA2 R88, R96.F32x2.HI_LO, UR6.F32, R170.reuse.F32 ;  /* 0x0000000660587c49 */ /* 0x100fe200092000aa */
[----:B------:R-:W-:Y:S01]  /*80a0*/  MUFU.EX2 R24, R24 ;  /* 0x0000001800187308 */ /* 0x000fe20000000800 */
[--C-:B------:R-:W-:Y:S01]  /*80b0*/  FFMA2 R22, R98.F32x2.HI_LO, UR6.F32, R170.reuse.F32 ;  /* 0x0000000662167c49 */ /* 0x100fe200092000aa */
[----:B-1----:R-:W-:Y:S01]  /*80c0*/  FSEL R171, R4, 1, !P1 ;  /* 0x3f80000004ab7808 */ /* 0x002fe20004800000 */
[----:B------:R-:W-:-:S02]  /*80d0*/  FFMA2 R28, R90.F32x2.HI_LO, UR6.F32, R170.F32 ;  /* 0x000000065a1c7c49 */ /* 0x000fc400092000aa */
[--C-:B------:R-:W-:Y:S02]  /*80e0*/  FFMA2 R30, R102.F32x2.HI_LO, UR6.F32, R170.reuse.F32 ;  /* 0x00000006661e7c49 */ /* 0x100fe400092000aa */
[--C-:B------:R-:W-:Y:S01]  /*80f0*/  FFMA2 R92, R100.F32x2.HI_LO, UR6.F32, R170.reuse.F32 ;  /* 0x00000006645c7c49 */ /* 0x100fe200092000aa */
[----:B------:R-:W-:Y:S01]  /*8100*/  MUFU.EX2 R22, R22 ;  /* 0x0000001600167308 */ /* 0x000fe20000000800 */
[--C-:B------:R-:W-:Y:S01]  /*8110*/  FFMA2 R94, R104.F32x2.HI_LO, UR6.F32, R170.reuse.F32 ;  /* 0x00000006685e7c49 */ /* 0x100fe200092000aa */
[----:B------:R1:W-:Y:S01]  /*8120*/  STS [R9+UR7+0xbc], R171 ;  /* 0x0000bcab09007988 */ /* 0x0003e20008000807 */
[--C-:B------:R-:W-:Y:S02]  /*8130*/  FFMA2 R96, R106.F32x2.HI_LO, UR6.F32, R170.reuse.F32 ;  /* 0x000000066a607c49 */ /* 0x100fe400092000aa */
[--C-:B------:R-:W-:Y:S02]  /*8140*/  FFMA2 R90, R108.F32x2.HI_LO, UR6.F32, R170.reuse.F32 ;  /* 0x000000066c5a7c49 */ /* 0x100fe400092000aa */
[--C-:B------:R-:W-:Y:S01]  /*8150*/  FFMA2 R98, R112.F32x2.HI_LO, UR6.F32, R170.reuse.F32 ;  /* 0x0000000670627c49 */ /* 0x100fe200092000aa */
[----:B------:R-:W2:Y:S01]  /*8160*/  MUFU.EX2 R23, R23 ;  /* 0x0000001700177308 */ /* 0x000ea20000000800 */
[----:B------:R-:W-:-:S02]  /*8170*/  FFMA2 R100, R110.F32x2.HI_LO, UR6.F32, R170.F32 ;  /* 0x000000066e647c49 */ /* 0x000fc400092000aa */
[--C-:B------:R-:W-:Y:S02]  /*8180*/  FFMA2 R102, R114.F32x2.HI_LO, UR6.F32, R170.reuse.F32 ;  /* 0x0000000672667c49 */ /* 0x100fe400092000aa */
[--C-:B------:R-:W-:Y:S02]  /*8190*/  FFMA2 R104, R116.F32x2.HI_LO, UR6.F32, R170.reuse.F32 ;  /* 0x0000000674687c49 */ /* 0x100fe400092000aa */
[--C-:B------:R-:W-:Y:S01]  /*81a0*/  FFMA2 R106, R118.F32x2.HI_LO, UR6.F32, R170.reuse.F32 ;  /* 0x00000006766a7c49 */ /* 0x100fe200092000aa */
[----:B------:R-:W3:Y:S01]  /*81b0*/  MUFU.EX2 R25, R25 ;  /* 0x0000001900197308 */ /* 0x000ee20000000800 */
[--C-:B------:R-:W-:Y:S02]  /*81c0*/  FFMA2 R52, R52.F32x2.HI_LO, UR6.F32, R170.reuse.F32 ;  /* 0x0000000634347c49 */ /* 0x100fe400092000aa */
[--C-:B------:R-:W-:Y:S02]  /*81d0*/  FFMA2 R54, R54.F32x2.HI_LO, UR6.F32, R170.reuse.F32 ;  /* 0x0000000636367c49 */ /* 0x100fe400092000aa */
[----:B------:R-:W-:-:S02]  /*81e0*/  FFMA2 R56, R56.F32x2.HI_LO, UR6.F32, R170.F32 ;  /* 0x0000000638387c49 */ /* 0x000fc400092000aa */
[--C-:B------:R-:W-:Y:S01]  /*81f0*/  FFMA2 R58, R58.F32x2.HI_LO, UR6.F32, R170.reuse.F32 ;  /* 0x000000063a3a7c49 */ /* 0x100fe200092000aa */
[----:B------:R-:W-:Y:S01]  /*8200*/  MUFU.EX2 R28, R28 ;  /* 0x0000001c001c7308 */ /* 0x000fe20000000800 */
[--C-:B------:R-:W-:Y:S01]  /*8210*/  FFMA2 R60, R60.F32x2.HI_LO, UR6.F32, R170.reuse.F32 ;  /* 0x000000063c3c7c49 */ /* 0x100fe200092000aa */
[----:B--2---:R-:W-:Y:S01]  /*8220*/  F2FP.BF16.F32.PACK_AB R4, R23, R22 ;  /* 0x000000161704723e */ /* 0x004fe200000010ff */
[--C-:B------:R-:W-:Y:S02]  /*8230*/  FFMA2 R62, R62.F32x2.HI_LO, UR6.F32, R170.reuse.F32 ;  /* 0x000000063e3e7c49 */ /* 0x100fe400092000aa */
[--C-:B------:R-:W-:Y:S02]  /*8240*/  FFMA2 R64, R64.F32x2.HI_LO, UR6.F32, R170.reuse.F32 ;  /* 0x0000000640407c49 */ /* 0x100fe400092000aa */
[--C-:B------:R-:W-:Y:S01]  /*8250*/  FFMA2 R108, R120.F32x2.HI_LO, UR6.F32, R170.reuse.F32 ;  /* 0x00000006786c7c49 */ /* 0x100fe200092000aa */
[----:B------:R-:W2:Y:S01]  /*8260*/  MUFU.EX2 R29, R29 ;  /* 0x0000001d001d7308 */ /* 0x000ea20000000800 */
[--C-:B------:R-:W-:Y:S01]  /*8270*/  FFMA2 R68, R68.F32x2.HI_LO, UR6.F32, R170.reuse.F32 ;  /* 0x0000000644447c49 */ /* 0x100fe200092000aa */
[----:B---3--:R-:W-:Y:S01]  /*8280*/  F2FP.BF16.F32.PACK_AB R5, R25, R24 ;  /* 0x000000181905723e */ /* 0x008fe200000010ff */
        /* <DEDUP_REMOVED lines=8> */
[----:B------:R-:W3:Y:S01]  /*8310*/  MUFU.EX2 R31, R31 ;  /* 0x0000001f001f7308 */ /* 0x000ee20000000800 */
[----:B--2---:R-:W-:Y:S01]  /*8320*/  F2FP.BF16.F32.PACK_AB R6, R29, R28 ;  /* 0x0000001c1d06723e */ /* 0x004fe200000010ff */
[----:B------:R-:W-:-:S02]  /*8330*/  FFMA2 R118, R124.F32x2.HI_LO, UR6.F32, R170.F32 ;  /* 0x000000067c767c49 */ /* 0x000fc400092000aa */
[--C-:B------:R-:W-:Y:S02]  /*8340*/  FFMA2 R120, R126.F32x2.HI_LO, UR6.F32, R170.reuse.F32 ;  /* 0x000000067e787c49 */ /* 0x100fe400092000aa */
[--C-:B------:R-:W-:Y:S02]  /*8350*/  FFMA2 R122, R134.F32x2.HI_LO, UR6.F32, R170.reuse.F32 ;  /* 0x00000006867a7c49 */ /* 0x100fe400092000aa */
[----:B------:R-:W-:Y:S01]  /*8360*/  MUFU.EX2 R32, R32 ;  /* 0x0000002000207308 */ /* 0x000fe20000000800 */
[--C-:B------:R-:W-:Y:S02]  /*8370*/  FFMA2 R80, R80.F32x2.HI_LO, UR6.F32, R170.reuse.F32 ;  /* 0x0000000650507c49 */ /* 0x100fe400092000aa */
[--C-:B------:R-:W-:Y:S02]  /*8380*/  FFMA2 R66, R66.F32x2.HI_LO, UR6.F32, R170.reuse.F32 ;  /* 0x0000000642427c49 */ /* 0x100fe400092000aa */
[--C-:B------:R-:W-:Y:S02]  /*8390*/  FFMA2 R74, R74.F32x2.HI_LO, UR6.F32, R170.reuse.F32 ;  /* 0x000000064a4a7c49 */ /* 0x100fe400092000aa */
[--C-:B------:R-:W-:Y:S01]  /*83a0*/  FFMA2 R78, R78.F32x2.HI_LO, UR6.F32, R170.reuse.F32 ;  /* 0x000000064e4e7c49 */ /* 0x100fe200092000aa */
[----:B------:R-:W2:Y:S01]  /*83b0*/  MUFU.EX2 R33, R33 ;  /* 0x0000002100217308 */ /* 0x000ea20000000800 */
[----:B---3--:R-:W-:Y:S01]  /*83c0*/  F2FP.BF16.F32.PACK_AB R7, R31, R30 ;  /* 0x0000001e1f07723e */ /* 0x008fe200000010ff */
        /* <DEDUP_REMOVED lines=8> */
[----:B------:R-:W1:Y:S01]  /*8450*/  MUFU.EX2 R35, R35 ;  /* 0x0000002300237308 */ /* 0x000e620000000800 */
        /* <DEDUP_REMOVED lines=10> */
[----:B-1----:R-:W-:Y:S01]  /*8500*/  F2FP.BF16.F32.PACK_AB R9, R35, R34 ;  /* 0x000000222309723e */ /* 0x002fe200000010ff */
[----:B------:R-:W-:-:S02]  /*8510*/  FFMA2 R50, R50.F32x2.HI_LO, UR6.F32, R170.F32 ;  /* 0x0000000632327c49 */ /* 0x000fc400092000aa */
[--C-:B------:R-:W-:Y:S02]  /*8520*/  FFMA2 R44, R44.F32x2.HI_LO, UR6.F32, R170.reuse.F32 ;  /* 0x000000062c2c7c49 */ /* 0x100fe400092000aa */
[--C-:B------:R-:W-:Y:S02]  /*8530*/  FFMA2 R48, R48.F32x2.HI_LO, UR6.F32, R170.reuse.F32 ;  /* 0x0000000630307c49 */ /* 0x100fe400092000aa */
[----:B------:R-:W-:Y:S01]  /*8540*/  MUFU.EX2 R90, R90 ;  /* 0x0000005a005a7308 */ /* 0x000fe20000000800 */
[--C-:B------:R-:W-:Y:S02]  /*8550*/  FFMA2 R20, R20.F32x2.HI_LO, UR6.F32, R170.reuse.F32 ;  /* 0x0000000614147c49 */ /* 0x100fe400092000aa */
[--C-:B------:R-:W-:Y:S02]  /*8560*/  FFMA2 R142, R154.F32x2.HI_LO, UR6.F32, R170.reuse.F32 ;  /* 0x000000069a8e7c49 */ /* 0x100fe400092000aa */
[----:B------:R-:W-:Y:S02]  /*8570*/  IMAD.MOV.U32 R154, RZ, RZ, 0x1 ;  /* 0x00000001ff9a7424 */ /* 0x000fe400078e00ff */
[--C-:B------:R-:W-:Y:S01]  /*8580*/  FFMA2 R144, R156.F32x2.HI_LO, UR6.F32, R170.reuse.F32 ;  /* 0x000000069c907c49 */ /* 0x100fe200092000aa */
[----:B------:R-:W-:Y:S01]  /*8590*/  FSEL R155, R168, R169, P1 ;  /* 0x000000a9a89b7208 */ /* 0x000fe20000800000 */
[--C-:B------:R-:W-:Y:S01]  /*85a0*/  FFMA2 R26, R26.F32x2.HI_LO, UR6.F32, R170.reuse.F32 ;  /* 0x000000061a1a7c49 */ /* 0x100fe200092000aa */
[----:B------:R-:W1:Y:S01]  /*85b0*/  MUFU.EX2 R91, R91 ;  /* 0x0000005b005b7308 */ /* 0x000e620000000800 */
[----:B--2---:R-:W-:Y:S01]  /*85c0*/  F2FP.BF16.F32.PACK_AB R10, R89, R88 ;  /* 0x00000058590a723e */ /* 0x004fe200000010ff */
[----:B------:R-:W-:-:S02]  /*85d0*/  FFMA2 R146, R158.F32x2.HI_LO, UR6.F32, R170.F32 ;  /* 0x000000069e927c49 */ /* 0x000fc400092000aa */
[--C-:B------:R-:W-:Y:S02]  /*85e0*/  FFMA2 R148, R160.F32x2.HI_LO, UR6.F32, R170.reuse.F32 ;  /* 0x00000006a0947c49 */ /* 0x100fe400092000aa */
[--C-:B------:R-:W-:Y:S02]  /*85f0*/  FFMA2 R150, R164.F32x2.HI_LO, UR6.F32, R170.reuse.F32 ;  /* 0x00000006a4967c49 */ /* 0x100fe400092000aa */
[----:B------:R-:W-:Y:S01]  /*8600*/  MUFU.EX2 R92, R92 ;  /* 0x0000005c005c7308 */ /* 0x000fe20000000800 */
[----:B------:R-:W-:-:S07]  /*8610*/  FFMA2 R152, R162.F32x2.HI_LO, UR6.F32, R170.F32 ;  /* 0x00000006a2987c49 */ /* 0x000fce00092000aa */
[----:B------:R-:W2:Y:S01]  /*8620*/  MUFU.EX2 R93, R93 ;  /* 0x0000005d005d7308 */ /* 0x000ea20000000800 */
[----:B------:R2:W-:Y:S06]  /*8630*/  BAR.ARV R12, 0x40 ;  /* 0x0001000c0000751d */ /* 0x0005ec0000002000 */
[----:B-1----:R-:W-:Y:S01]  /*8640*/  F2FP.BF16.F32.PACK_AB R11, R91, R90 ;  /* 0x0000005a5b0b723e */ /* 0x002fe200000010ff */
[----:B------:R-:W-:Y:S08]  /*8650*/  MUFU.EX2 R94, R94 ;  /* 0x0000005e005e7308 */ /* 0x000ff00000000800 */
[----:B------:R-:W1:Y:S08]  /*8660*/  MUFU.EX2 R95, R95 ;  /* 0x0000005f005f7308 */ /* 0x000e700000000800 */
[----:B------:R-:W-:Y:S01]  /*8670*/  MUFU.EX2 R96, R96 ;  /* 0x0000006000607308 */ /* 0x000fe20000000800 */
[----:B--2---:R-:W-:-:S07]  /*8680*/  F2FP.BF16.F32.PACK_AB R12, R93, R92 ;  /* 0x0000005c5d0c723e */ /* 0x004fce00000010ff */
[----:B------:R-:W2:Y:S01]  /*8690*/  MUFU.EX2 R97, R97 ;  /* 0x0000006100617308 */ /* 0x000ea20000000800 */
[----:B-1----:R-:W-:-:S07]  /*86a0*/  F2FP.BF16.F32.PACK_AB R13, R95, R94 ;  /* 0x0000005e5f0d723e */ /* 0x002fce00000010ff */
[----:B------:R-:W-:Y:S08]  /*86b0*/  MUFU.EX2 R98, R98 ;  /* 0x0000006200627308 */ /* 0x000ff00000000800 */
[----:B------:R-:W1:Y:S01]  /*86c0*/  MUFU.EX2 R99, R99 ;  /* 0x0000006300637308 */ /* 0x000e620000000800 */
[----:B--2---:R-:W-:-:S07]  /*86d0*/  F2FP.BF16.F32.PACK_AB R14, R97, R96 ;  /* 0x00000060610e723e */ /* 0x004fce00000010ff */
[----:B------:R-:W-:Y:S08]  /*86e0*/  MUFU.EX2 R100, R100 ;  /* 0x0000006400647308 */ /* 0x000ff00000000800 */
        /* <DEDUP_REMOVED lines=13> */
[----:B-1----:R-:W-:-:S04]  /*87c0*/  F2FP.BF16.F32.PACK_AB R19, R107, R106 ;  /* 0x0000006a6b13723e */ /* 0x002fc800000010ff */
[----:B------:R2:W-:Y:S01]  /*87d0*/  STTM.x16 tmem[UR4], R4 ;  /* 0x00000004000079ed */ /* 0x0005e20008240004 */
[----:B------:R-:W-:Y:S02]  /*87e0*/  R2UR UR4, R133 ;  /* 0x00000000850472ca */ /* 0x000fe400000e0000 */
[----:B------:R-:W-:Y:S08]  /*87f0*/  MUFU.EX2 R54, R54 ;  /* 0x0000003600367308 */ /* 0x000ff00000000800 */
[----:B------:R-:W1:Y:S08]  /*8800*/  MUFU.EX2 R55, R55 ;  /* 0x0000003700377308 */ /* 0x000e700000000800 */
[----:B------:R-:W-:Y:S08]  /*8810*/  MUFU.EX2 R56, R56 ;  /* 0x0000003800387308 */ /* 0x000ff00000000800 */
[----:B------:R-:W3:Y:S08]  /*8820*/  MUFU.EX2 R57, R57 ;  /* 0x0000003900397308 */ /* 0x000ef00000000800 */
[----:B------:R-:W-:Y:S08]  /*8830*/  MUFU.EX2 R58, R58 ;  /* 0x0000003a003a7308 */ /* 0x000ff00000000800 */
[----:B------:R-:W4:Y:S08]  /*8840*/  MUFU.EX2 R59, R59 ;  /* 0x0000003b003b7308 */ /* 0x000f300000000800 */
[----:B------:R-:W-:Y:S01]  /*8850*/  MUFU.EX2 R60, R60 ;  /* 0x0000003c003c7308 */ /* 0x000fe20000000800 */
[----:B--2---:R-:W-:-:S02]  /*8860*/  F2FP.BF16.F32.PACK_AB R4, R53, R52 ;  /* 0x000000343504723e */ /* 0x004fc400000010ff */
[----:B-1----:R-:W-:Y:S02]  /*8870*/  F2FP.BF16.F32.PACK_AB R5, R55, R54 ;  /* 0x000000363705723e */ /* 0x002fe400000010ff */
[----:B---3--:R-:W-:-:S03]  /*8880*/  F2FP.BF16.F32.PACK_AB R6, R57, R56 ;  /* 0x000000383906723e */ /* 0x008fc600000010ff */
[----:B------:R-:W1:Y:S01]  /*8890*/  MUFU.EX2 R61, R61 ;  /* 0x0000003d003d7308 */ /* 0x000e620000000800 */
[----:B----4-:R-:W-:-:S07]  /*88a0*/  F2FP.BF16.F32.PACK_AB R7, R59, R58 ;  /* 0x0000003a3b07723e */ /* 0x010fce00000010ff */
        /* <DEDUP_REMOVED lines=35> */
[----:B--2---:R-:W-:-:S04]  /*8ae0*/  F2FP.BF16.F32.PACK_AB R19, R117, R116 ;  /* 0x000000747513723e */ /* 0x004fc800000010ff */
[----:B------:R1:W-:Y:S01]  /*8af0*/  STTM.x16 tmem[UR4], R4 ;  /* 0x00000004000079ed */ /* 0x0003e20008240004 */
[----:B------:R-:W-:Y:S02]  /*8b00*/  R2UR UR4, R87 ;  /* 0x00000000570472ca */ /* 0x000fe400000e0000 */
[----:B------:R-:W-:Y:S08]  /*8b10*/  MUFU.EX2 R66, R66 ;  /* 0x0000004200427308 */ /* 0x000ff00000000800 */
[----:B------:R-:W2:Y:S08]  /*8b20*/  MUFU.EX2 R67, R67 ;  /* 0x0000004300437308 */ /* 0x000eb00000000800 */
[----:B------:R-:W-:Y:S08]  /*8b30*/  MUFU.EX2 R74, R74 ;  /* 0x0000004a004a7308 */ /* 0x000ff00000000800 */
[----:B------:R-:W3:Y:S08]  /*8b40*/  MUFU.EX2 R75, R75 ;  /* 0x0000004b004b7308 */ /* 0x000ef00000000800 */
[----:B------:R-:W-:Y:S08]  /*8b50*/  MUFU.EX2 R118, R118 ;  /* 0x0000007600767308 */ /* 0x000ff00000000800 */
[----:B------:R-:W4:Y:S08]  /*8b60*/  MUFU.EX2 R119, R119 ;  /* 0x0000007700777308 */ /* 0x000f300000000800 */
[----:B------:R-:W-:Y:S01]  /*8b70*/  MUFU.EX2 R78, R78 ;  /* 0x0000004e004e7308 */ /* 0x000fe20000000800 */
[----:B-1----:R-:W-:-:S02]  /*8b80*/  F2FP.BF16.F32.PACK_AB R4, R81, R80 ;  /* 0x000000505104723e */ /* 0x002fc400000010ff */
[----:B--2---:R-:W-:Y:S02]  /*8b90*/  F2FP.BF16.F32.PACK_AB R5, R67, R66 ;  /* 0x000000424305723e */ /* 0x004fe400000010ff */
        /* <DEDUP_REMOVED lines=40> */
[----:B------:R-:W-:Y:S01]  /*8e20*/  R2UR UR4, R166 ;  /* 0x00000000a60472ca */ /* 0x000fe200000e0000 */
[----:B------:R-:W2:Y:S01]  /*8e30*/  FENCE.VIEW.ASYNC.T ;  /* 0x00000000000073c6 */ /* 0x000ea20000000200 */
[----:B------:R-:W-:Y:S01]  /*8e40*/  MUFU.EX2 R38, R38 ;  /* 0x0000002600267308 */ /* 0x000fe20000000800 */
[----:B--2---:R2:W-:Y:S07]  /*8e50*/  SYNCS.ARRIVE.TRANS64.ART0 RZ, [UR7+0x48], R154 ;  /* 0x0000489affff79a7 */ /* 0x0045ee0008500007 */
[----:B------:R-:W3:Y:S08]  /*8e60*/  MUFU.EX2 R39, R39 ;  /* 0x0000002700277308 */ /* 0x000ef00000000800 */
[----:B------:R-:W-:Y:S08]  /*8e70*/  MUFU.EX2 R40, R40 ;  /* 0x0000002800287308 */ /* 0x000ff00000000800 */
[----:B------:R-:W4:Y:S08]  /*8e80*/  MUFU.EX2 R41, R41 ;  /* 0x0000002900297308 */ /* 0x000f300000000800 */
[----:B------:R-:W-:Y:S08]  /*8e90*/  MUFU.EX2 R50, R50 ;  /* 0x0000003200327308 */ /* 0x000ff00000000800 */
[----:B------:R-:W5:Y:S08]  /*8ea0*/  MUFU.EX2 R51, R51 ;  /* 0x0000003300337308 */ /* 0x000f700000000800 */
[----:B------:R-:W-:Y:S01]  /*8eb0*/  MUFU.EX2 R44, R44 ;  /* 0x0000002c002c7308 */ /* 0x000fe20000000800 */
[----:B-1----:R-:W-:-:S02]  /*8ec0*/  F2FP.BF16.F32.PACK_AB R4, R47, R46 ;  /* 0x0000002e2f04723e */ /* 0x002fc400000010ff */
[----:B---3--:R-:W-:Y:S02]  /*8ed0*/  F2FP.BF16.F32.PACK_AB R5, R39, R38 ;  /* 0x000000262705723e */ /* 0x008fe400000010ff */
[----:B----4-:R-:W-:-:S03]  /*8ee0*/  F2FP.BF16.F32.PACK_AB R6, R41, R40 ;  /* 0x000000282906723e */ /* 0x010fc600000010ff */
[----:B------:R-:W1:Y:S01]  /*8ef0*/  MUFU.EX2 R45, R45 ;  /* 0x0000002d002d7308 */ /* 0x000e620000000800 */
[----:B-----5:R-:W-:-:S07]  /*8f00*/  F2FP.BF16.F32.PACK_AB R7, R51, R50 ;  /* 0x000000323307723e */ /* 0x020fce00000010ff */
[----:B------:R-:W-:Y:S08]  /*8f10*/  MUFU.EX2 R48, R48 ;  /* 0x0000003000307308 */ /* 0x000ff00000000800 */
[----:B------:R-:W3:Y:S01]  /*8f20*/  MUFU.EX2 R49, R49 ;  /* 0x0000003100317308 */ /* 0x000ee20000000800 */
[----:B-1----:R-:W-:-:S07]  /*8f30*/  F2FP.BF16.F32.PACK_AB R8, R45, R44 ;  /* 0x0000002c2d08723e */ /* 0x002fce00000010ff */
[----:B------:R-:W-:Y:S08]  /*8f40*/  MUFU.EX2 R138, R138 ;  /* 0x0000008a008a7308 */ /* 0x000ff00000000800 */
[----:B------:R-:W1:Y:S01]  /*8f50*/  MUFU.EX2 R139, R139 ;  /* 0x0000008b008b7308 */ /* 0x000e620000000800 */
[----:B---3--:R-:W-:-:S07]  /*8f60*/  F2FP.BF16.F32.PACK_AB R9, R49, R48 ;  /* 0x000000303109723e */ /* 0x008fce00000010ff */
        /* <DEDUP_REMOVED lines=26> */
[----:B-1----:R-:W-:Y:S02]  /*9110*/  F2FP.BF16.F32.PACK_AB R18, R151, R150 ;  /* 0x000000969712723e */ /* 0x002fe400000010ff */
[----:B---3--:R-:W-:-:S04]  /*9120*/  F2FP.BF16.F32.PACK_AB R19, R153, R152 ;  /* 0x000000989913723e */ /* 0x008fc800000010ff */
[----:B------:R2:W-:Y:S01]  /*9130*/  STTM.x16 tmem[UR4], R4 ;  /* 0x00000004000079ed */ /* 0x0005e20008240004 */
[----:B------:R-:W-:Y:S01]  /*9140*/  USHF.L.U32 UR4, UR10, 0x1f, URZ ;  /* 0x0000001f0a047899 */ /* 0x000fe200080006ff */
[----:B------:R-:W1:Y:S02]  /*9150*/  FENCE.VIEW.ASYNC.T ;  /* 0x00000000000073c6 */ /* 0x000e640000000200 */
[----:B-1----:R-:W-:-:S03]  /*9160*/  NOP ;  /* 0x0000000000007918 */ /* 0x002fc60000000000 */
[----:B------:R-:W-:Y:S01]  /*9170*/  IMAD.U32 R156, RZ, RZ, UR4 ;  /* 0x00000004ff9c7e24 */ /* 0x000fe2000f8e00ff */
[----:B------:R2:W-:Y:S03]  /*9180*/  @P0 SYNCS.ARRIVE.TRANS64.ART0 RZ, [UR7+0x50], R154 ;  /* 0x0000509affff09a7 */ /* 0x0005e60008500007 */
[----:B------:R-:W1:Y:S02]  /*9190*/  SYNCS.PHASECHK.TRANS64.TRYWAIT P0, [UR7+0x78], R156 ;  /* 0x0000789cff0075a7 */ /* 0x000e640008001107 */
[----:B-12---:R-:W-:Y:S05]  /*91a0*/  @!P0 BRA `(.L_x_43) ;  /* 0x0000005000088947 */ /* 0x006fea0003800000 */
.L_x_101:
[----:B------:R-:W-:Y:S01]  /*91b0*/  MOV R5, UR14 ;  /* 0x0000000e00057c02 */ /* 0x000fe20008000f00 */
[----:B-1----:R-:W-:Y:S01]  /*91c0*/  FMUL R4, R171, R132 ;  /* 0x00000084ab047220 */ /* 0x002fe20000400000 */
[----:B------:R-:W-:Y:S01]  /*91d0*/  FADD2 R24, R24.F32x2.HI_LO, R34.F32x2.HI_LO ;  /* 0x000000221818724b */ /* 0x000fe20000000000 */
[----:B------:R-:W-:Y:S01]  /*91e0*/  UIADD3 UR12, UPT, UPT, UR12, 0x1, URZ ;  /* 0x000000010c0c7890 */ /* 0x000fe2000fffe0ff */
[----:B------:R-:W-:Y:S01]  /*91f0*/  FADD2 R28, R28.F32x2.HI_LO, R88.F32x2.HI_LO ;  /* 0x000000581c1c724b */ /* 0x000fe20000000000 */
[----:B------:R-:W-:Y:S01]  /*9200*/  MOV R168, R155 ;  /* 0x0000009b00a87202 */ /* 0x000fe20000000f00 */
[----:B------:R-:W-:Y:S01]  /*9210*/  FADD2 R4, R4.F32x2.HI_LO, R22.F32x2.HI_LO ;  /* 0x000000160404724b */ /* 0x000fe20000000000 */
[----:B------:R-:W-:Y:S01]  /*9220*/  UISETP.NE.AND UP0, UPT, UR12, -0x1, UPT ;  /* 0xffffffff0c00788c */ /* 0x000fe2000bf05270 */
[----:B------:R-:W-:Y:S01]  /*9230*/  FADD2 R30, R30.F32x2.HI_LO, R90.F32x2.HI_LO ;  /* 0x0000005a1e1e724b */ /* 0x000fe20000000000 */
[----:B------:R-:W-:Y:S01]  /*9240*/  ULOP3.LUT UR10, UR10, 0x1, URZ, 0x3c, !UPT ;  /* 0x000000010a0a7892 */ /* 0x000fe2000f8e3cff */
[----:B------:R-:W-:Y:S01]  /*9250*/  FADD2 R4, R4.F32x2.HI_LO, R32.F32x2.HI_LO ;  /* 0x000000200404724b */ /* 0x000fe20000000000 */
[----:B------:R-:W-:Y:S01]  /*9260*/  ULOP3.LUT UR11, UR11, 0x1, URZ, 0x3c, !UPT ;  /* 0x000000010b0b7892 */ /* 0x000fe2000f8e3cff */
[----:B------:R-:W-:-:S02]  /*9270*/  FADD2 R24, R24.F32x2.HI_LO, R94.F32x2.HI_LO ;  /* 0x0000005e1818724b */ /* 0x000fc40000000000 */
[----:B------:R-:W-:Y:S02]  /*9280*/  FADD2 R28, R28.F32x2.HI_LO, R96.F32x2.HI_LO ;  /* 0x000000601c1c724b */ /* 0x000fe40000000000 */
[----:B------:R-:W-:Y:S02]  /*9290*/  FADD2 R30, R30.F32x2.HI_LO, R98.F32x2.HI_LO ;  /* 0x000000621e1e724b */ /* 0x000fe40000000000 */
[----:B------:R-:W-:Y:S02]  /*92a0*/  FADD2 R4, R4.F32x2.HI_LO, R92.F32x2.HI_LO ;  /* 0x0000005c0404724b */ /* 0x000fe40000000000 */
[----:B------:R-:W-:Y:S02]  /*92b0*/  FADD2 R24, R24.F32x2.HI_LO, R102.F32x2.HI_LO ;  /* 0x000000661818724b */ /* 0x000fe40000000000 */
[----:B------:R-:W-:Y:S02]  /*92c0*/  FADD2 R28, R28.F32x2.HI_LO, R104.F32x2.HI_LO ;  /* 0x000000681c1c724b */ /* 0x000fe40000000000 */
        /* <DEDUP_REMOVED lines=51> */
[----:B------:R-:W-:-:S04]  /*9600*/  FADD2 R4, R4.F32x2.HI_LO, R24.F32x2.HI_LO ;  /* 0x000000180404724b */ /* 0x000fc80000000000 */
[----:B------:R-:W-:-:S04]  /*9610*/  FADD2 R4, R4.F32x2.HI_LO, R28.F32x2.HI_LO ;  /* 0x0000001c0404724b */ /* 0x000fc80000000000 */
[----:B------:R-:W-:Y:S01]  /*9620*/  FADD R132, R4, R5 ;  /* 0x0000000504847221 */ /* 0x000fe20000000000 */
[----:B------:R-:W-:Y:S06]  /*9630*/  BRA.U UP0, `(.L_x_44) ;  /* 0xffffffd900447547 */ /* 0x000fec000b83ffff */
.L_x_41:
[----:B------:R-:W-:-:S04]  /*9640*/  UISETP.LT.AND UP0, UPT, UR16, UR15, UPT ;  /* 0x0000000f1000728c */ /* 0x000fc8000bf01270 */
[----:B------:R-:W-:-:S04]  /*9650*/  USEL UR8, UR16, UR15, UP0 ;  /* 0x0000000f10087287 */ /* 0x000fc80008000000 */
[----:B------:R-:W-:-:S09]  /*9660*/  UISETP.GE.AND UP0, UPT, UR8, 0x1, UPT ;  /* 0x000000010800788c */ /* 0x000fd2000bf06270 */
[----:B------:R-:W-:Y:S05]  /*9670*/  BRA.U !UP0, `(.L_x_45) ;  /* 0x0000001d08a47547 */ /* 0x000fea000b800000 */
[----:B------:R-:W2:Y:S01]  /*9680*/  S2R R161, SR_TID.X ;  /* 0x0000000000a17919 */ /* 0x000ea20000002100 */
[----:B------:R-:W3:Y:S01]  /*9690*/  S2UR UR4, SR_CgaCtaId ;  /* 0x00000000000479c3 */ /* 0x000ee20000008800 */
[----:B------:R-:W-:Y:S01]  /*96a0*/  IMAD.MOV.U32 R162, RZ, RZ, R155 ;  /* 0x000000ffffa27224 */ /* 0x000fe200078e009b */
[----:B------:R-:W-:Y:S01]  /*96b0*/  UMOV UR7, 0x400 ;  /* 0x0000040000077882 */ /* 0x000fe20000000000 */
[----:B------:R-:W4:Y:S01]  /*96c0*/  LDCU UR5, c[0x0][0x600] ;  /* 0x0000c000ff0577ac */ /* 0x000f220008000800 */
[----:B------:R-:W-:Y:S01]  /*96d0*/  UIADD3 UR8, UPT, UPT, -UR8, URZ, URZ ;  /* 0x000000ff08087290 */ /* 0x000fe2000fffe1ff */
[----:B------:R-:W-:Y:S01]  /*96e0*/  UMOV UR9, URZ ;  /* 0x000000ff00097c82 */ /* 0x000fe20008000000 */
[----:B---3--:R-:W-:Y:S01]  /*96f0*/  ULEA UR7, UR4, UR7, 0x18 ;  /* 0x0000000704077291 */ /* 0x008fe2000f8ec0ff */
[----:B--2---:R-:W-:-:S05]  /*9700*/  IMAD.U32 R160, R161, 0x10000, RZ ;  /* 0x00010000a1a07824 */ /* 0x004fca00078e00ff */
[----:B------:R-:W-:-:S04]  /*9710*/  LOP3.LUT R160, R160, 0x600000, RZ, 0xc0, !PT ;  /* 0x00600000a0a07812 */ /* 0x000fc800078ec0ff */
[C---:B------:R-:W-:Y:S02]  /*9720*/  LOP3.LUT R159, R160.reuse, 0x70, RZ, 0xfc, !PT ;  /* 0x00000070a09f7812 */ /* 0x040fe400078efcff */
[C---:B------:R-:W-:Y:S02]  /*9730*/  LOP3.LUT R158, R160.reuse, 0x50, RZ, 0xfc, !PT ;  /* 0x00000050a09e7812 */ /* 0x040fe400078efcff */
[C---:B------:R-:W-:Y:S02]  /*9740*/  LOP3.LUT R154, R160.reuse, 0x60, RZ, 0xfc, !PT ;  /* 0x00000060a09a7812 */ /* 0x040fe400078efcff */
[C---:B------:R-:W-:Y:S02]  /*9750*/  LOP3.LUT R133, R160.reuse, 0x40, RZ, 0xfc, !PT ;  /* 0x00000040a0857812 */ /* 0x040fe400078efcff */
[----:B----4-:R-:W-:-:S07]  /*9760*/  LOP3.LUT R3, R160, 0x20, RZ, 0xfc, !PT ;  /* 0x00000020a0037812 */ /* 0x010fce00078efcff */
.L_x_48:
[----:B------:R-:W-:Y:S01]  /*9770*/  USHF.L.U32 UR4, UR11, 0x1f, URZ ;  /* 0x0000001f0b047899 */ /* 0x000fe200080006ff */
[----:B------:R-:W-:-:S05]  /*9780*/  R2UR UR6, R160 ;  /* 0x00000000a00672ca */ /* 0x000fca00000e0000 */
[----:B-1----:R-:W-:-:S04]  /*9790*/  MOV R4, UR4 ;  /* 0x0000000400047c02 */ /* 0x002fc80008000f00 */
[----:B------:R-:W1:Y:S02]  /*97a0*/  SYNCS.PHASECHK.TRANS64.TRYWAIT P0, [UR7+0x40], R4 ;  /* 0x00004004ff0075a7 */ /* 0x000e640008001107 */
[----:B-1----:R-:W-:Y:S05]  /*97b0*/  @!P0 BRA `(.L_x_46) ;  /* 0x0000004800a48947 */ /* 0x002fea0003800000 */
.L_x_103:
[----:B------:R-:W2:Y:S01]  /*97c0*/  LDTM.x32 R100, tmem[UR6] ;  /* 0x00000006006479ee */ /* 0x000ea200082c0000 */
[----:B------:R-:W-:Y:S01]  /*97d0*/  R2UR UR4, R3 ;  /* 0x00000000030472ca */ /* 0x000fe200000e0000 */
[----:B------:R-:W-:Y:S01]  /*97e0*/  IMAD.MOV.U32 R164, RZ, RZ, 0x3d9df09d ;  /* 0x3d9df09dffa47424 */ /* 0x000fe200078e00ff */
[----:B------:R-:W-:-:S11]  /*97f0*/  R2UR UR6, R133 ;  /* 0x00000000850672ca */ /* 0x000fd600000e0000 */
[----:B------:R-:W3:Y:S01]  /*9800*/  LDTM.x32 R68, tmem[UR4] ;  /* 0x00000004004479ee */ /* 0x000ee200082c0000 */
[----:B------:R-:W-:Y:S01]  /*9810*/  R2UR UR4, R154 ;  /* 0x000000009a0472ca */ /* 0x000fe200000e0000 */
[----:B------:R-:W4:Y:S01]  /*9820*/  LDTM.x32 R36, tmem[UR6] ;  /* 0x00000006002479ee */ /* 0x000f2200082c0000 */
[----:B--2---:R-:W-:Y:S02]  /*9830*/  FMNMX3 R136, R162, R100, R101, !PT ;  /* 0x00000064a2887276 */ /* 0x004fe40007800065 */
[----:B------:R-:W-:Y:S02]  /*9840*/  FMNMX R135, R102, R103, !PT ;  /* 0x0000006766877209 */ /* 0x000fe40007800000 */
[----:B------:R-:W-:-:S07]  /*9850*/  FMNMX R134, R104, R105, !PT ;  /* 0x0000006968867209 */ /* 0x000fce0007800000 */
[----:B-1----:R-:W1:Y:S01]  /*9860*/  LDTM.x32 R4, tmem[UR4] ;  /* 0x00000004000479ee */ /* 0x002e6200082c0000 */
[----:B------:R-:W-:Y:S02]  /*9870*/  FMNMX R155, R106, R107, !PT ;  /* 0x0000006b6a9b7209 */ /* 0x000fe40007800000 */
        /* <DEDUP_REMOVED lines=12> */
[----:B---3--:R-:W-:Y:S02]  /*9940*/  FMNMX3 R136, R136, R68, R69, !PT ;  /* 0x0000004488887276 */ /* 0x008fe40007800045 */
        /* <DEDUP_REMOVED lines=15> */
[----:B----4-:R-:W-:-:S02]  /*9a40*/  FMNMX3 R136, R136, R36, R37, !PT ;  /* 0x0000002488887276 */ /* 0x010fc40007800025 */
        /* <DEDUP_REMOVED lines=15> */
[----:B-1----:R-:W-:Y:S02]  /*9b40*/  FMNMX3 R136, R136, R4, R5, !PT ;  /* 0x0000000488887276 */ /* 0x002fe40007800005 */
        /* <DEDUP_REMOVED lines=15> */
[----:B------:R-:W-:Y:S02]  /*9c40*/  FMNMX R135, R136, R135, !PT ;  /* 0x0000008788877209 */ /* 0x000fe40007800000 */
[----:B------:R-:W-:Y:S02]  /*9c50*/  R2UR UR4, R133 ;  /* 0x00000000850472ca */ /* 0x000fe400000e0000 */
[----:B------:R-:W-:-:S04]  /*9c60*/  FMNMX3 R155, R135, R134, R155, !PT ;  /* 0x00000086879b7276 */ /* 0x000fc8000780009b */
[----:B------:R-:W-:-:S04]  /*9c70*/  FSETP.NEU.AND P0, PT, R155, -INF , PT ;  /* 0xff8000009b00780b */ /* 0x000fc80003f0d000 */
[----:B------:R-:W-:Y:S02]  /*9c80*/  FSEL R163, R155, RZ, P0 ;  /* 0x000000ff9ba37208 */ /* 0x000fe40000000000 */
[----:B------:R-:W-:-:S03]  /*9c90*/  ELECT P0, URZ, PT ;  /* 0x0000000000ff782f */ /* 0x000fc60003800000 */
[----:B------:R-:W-:-:S04]  /*9ca0*/  FADD R165, -R163, R162 ;  /* 0x000000a2a3a57221 */ /* 0x000fc80000000100 */
[----:B------:R-:W-:-:S05]  /*9cb0*/  FMUL R165, R165, UR5 ;  /* 0x00000005a5a57c20 */ /* 0x000fca0008400000 */
[----:B------:R-:W-:Y:S02]  /*9cc0*/  FSETP.GE.AND P1, PT, R165, -8, PT ;  /* 0xc1000000a500780b */ /* 0x000fe40003f26000 */
[----:B------:R-:W1:Y:S02]  /*9cd0*/  MUFU.EX2 R165, R165 ;  /* 0x000000a500a57308 */ /* 0x000e640000000800 */
[C---:B------:R-:W-:Y:S02]  /*9ce0*/  FSEL R163, R162.reuse, R163, P1 ;  /* 0x000000a3a2a37208 */ /* 0x040fe40000800000 */
[----:B------:R-:W-:-:S03]  /*9cf0*/  FSEL R155, R162, R155, P1 ;  /* 0x0000009ba29b7208 */ /* 0x000fc60000800000 */
[----:B------:R-:W-:-:S04]  /*9d00*/  FFMA R163, -R163, UR5, RZ ;  /* 0x00000005a3a37c23 */ /* 0x000fc800080001ff */
[--C-:B------:R-:W-:Y:S02]  /*9d10*/  FFMA2 R134, R100.F32x2.HI_LO, UR5.F32, R163.reuse.F32 ;  /* 0x0000000564867c49 */ /* 0x100fe400092000a3 */
[--C-:B------:R-:W-:Y:S02]  /*9d20*/  FFMA2 R136, R102.F32x2.HI_LO, UR5.F32, R163.reuse.F32 ;  /* 0x0000000566887c49 */ /* 0x100fe400092000a3 */
[--C-:B------:R-:W-:Y:S02]  /*9d30*/  FFMA2 R138, R104.F32x2.HI_LO, UR5.F32, R163.reuse.F32 ;  /* 0x00000005688a7c49 */ /* 0x100fe400092000a3 */
[--C-:B------:R-:W-:Y:S01]  /*9d40*/  FFMA2 R140, R106.F32x2.HI_LO, UR5.F32, R163.reuse.F32 ;  /* 0x000000056a8c7c49 */ /* 0x100fe200092000a3 */
[----:B------:R-:W-:Y:S01]  /*9d50*/  MUFU.EX2 R134, R134 ;  /* 0x0000008600867308 */ /* 0x000fe20000000800 */
[----:B------:R-:W-:Y:S02]  /*9d60*/  FFMA2 R142, R108.F32x2.HI_LO, UR5.F32, R163.F32 ;  /* 0x000000056c8e7c49 */ /* 0x000fe400092000a3 */
[----:B------:R-:W-:-:S02]  /*9d70*/  IMAD.SHL.U32 R106, R161, 0x4, RZ ;  /* 0x00000004a16a7824 */ /* 0x000fc400078e00ff */
[--C-:B------:R-:W-:Y:S01]  /*9d80*/  FFMA2 R144, R110.F32x2.HI_LO, UR5.F32, R163.reuse.F32 ;  /* 0x000000056e907c49 */ /* 0x100fe200092000a3 */
[----:B-1----:R-:W-:Y:S01]  /*9d90*/  FSEL R165, R165, 1, !P1 ;  /* 0x3f800000a5a57808 */ /* 0x002fe20004800000 */
[--C-:B------:R-:W-:Y:S02]  /*9da0*/  FFMA2 R146, R112.F32x2.HI_LO, UR5.F32, R163.reuse.F32 ;  /* 0x0000000570927c49 */ /* 0x100fe400092000a3 */
[----:B------:R-:W-:Y:S02]  /*9db0*/  IMAD.U32 R108, RZ, RZ, UR13 ;  /* 0x0000000dff6c7e24 */ /* 0x000fe4000f8e00ff */
[--C-:B------:R-:W-:Y:S01]  /*9dc0*/  FFMA2 R148, R114.F32x2.HI_LO, UR5.F32, R163.reuse.F32 ;  /* 0x0000000572947c49 */ /* 0x100fe200092000a3 */
[----:B------:R-:W1:Y:S01]  /*9dd0*/  MUFU.EX2 R135, R135 ;  /* 0x0000008700877308 */ /* 0x000e620000000800 */
[--C-:B------:R-:W-:Y:S01]  /*9de0*/  FFMA2 R116, R116.F32x2.HI_LO, UR5.F32, R163.reuse.F32 ;  /* 0x0000000574747c49 */ /* 0x100fe200092000a3 */
[----:B------:R-:W-:Y:S01]  /*9df0*/  LOP3.LUT R106, R106, 0x1fc, RZ, 0xc0, !PT ;  /* 0x000001fc6a6a7812 */ /* 0x000fe200078ec0ff */
        /* <DEDUP_REMOVED lines=9> */
[----:B------:R-:W3:Y:S01]  /*9e90*/  MUFU.EX2 R137, R137 ;  /* 0x0000008900897308 */ /* 0x000ee20000000800 */
[----:B-1----:R-:W-:Y:S01]  /*9ea0*/  F2FP.BF16.F32.PACK_AB R100, R135, R134 ;  /* 0x000000868764723e */ /* 0x002fe200000010ff */
[----:B------:R-:W-:-:S02]  /*9eb0*/  FFMA2 R74, R74.F32x2.HI_LO, UR5.F32, R163.F32 ;  /* 0x000000054a4a7c49 */ /* 0x000fc400092000a3 */
[--C-:B------:R-:W-:Y:S02]  /*9ec0*/  FFMA2 R152, R70.F32x2.HI_LO, UR5.F32, R163.reuse.F32 ;  /* 0x0000000546987c49 */ /* 0x100fe400092000a3 */
[--C-:B------:R-:W-:Y:S02]  /*9ed0*/  FFMA2 R70, R98.F32x2.HI_LO, UR5.F32, R163.reuse.F32 ;  /* 0x0000000562467c49 */ /* 0x100fe400092000a3 */
[----:B------:R-:W-:Y:S01]  /*9ee0*/  MUFU.EX2 R138, R138 ;  /* 0x0000008a008a7308 */ /* 0x000fe20000000800 */
[--C-:B------:R-:W-:Y:S02]  /*9ef0*/  FFMA2 R98, R92.F32x2.HI_LO, UR5.F32, R163.reuse.F32 ;  /* 0x000000055c627c49 */ /* 0x100fe400092000a3 */
[----:B------:R-:W-:Y:S01]  /*9f00*/  FMNMX R70, R70, -127, !PT ;  /* 0xc2fe000046467809 */ /* 0x000fe20007800000 */
[--C-:B------:R-:W-:Y:S01]  /*9f10*/  FFMA2 R150, R68.F32x2.HI_LO, UR5.F32, R163.reuse.F32 ;  /* 0x0000000544967c49 */ /* 0x100fe200092000a3 */
[----:B------:R-:W-:Y:S01]  /*9f20*/  FMNMX R71, R71, -127, !PT ;  /* 0xc2fe000047477809 */ /* 0x000fe20007800000 */
[----:B------:R-:W-:-:S02]  /*9f30*/  FFMA2 R156, R72.F32x2.HI_LO, UR5.F32, R163.F32 ;  /* 0x00000005489c7c49 */ /* 0x000fc400092000a3 */
[----:B------:R-:W1:Y:S01]  /*9f40*/  MUFU.EX2 R139, R139 ;  /* 0x0000008b008b7308 */ /* 0x000e620000000800 */
[----:B---3--:R-:W-:Y:S01]  /*9f50*/  F2FP.BF16.F32.PACK_AB R101, R137, R136 ;  /* 0x000000888965723e */ /* 0x008fe200000010ff */
[----:B------:R-:W-:Y:S02]  /*9f60*/  FADD2.RM R92, R70.F32x2.HI_LO, 12582912 ;  /* 0x4b400000465c744b */ /* 0x000fe40000204000 */
[--C-:B------:R-:W-:Y:S02]  /*9f70*/  FFMA2 R84, R84.F32x2.HI_LO, UR5.F32, R163.reuse.F32 ;  /* 0x0000000554547c49 */ /* 0x100fe400092000a3 */
[----:B------:R-:W-:Y:S02]  /*9f80*/  FADD2 R68, R92.F32x2.HI_LO, -12582912 ;  /* 0xcb4000005c44744b */ /* 0x000fe40000200000 */
[----:B------:R-:W-:Y:S01]  /*9f90*/  MUFU.EX2 R140, R140 ;  /* 0x0000008c008c7308 */ /* 0x000fe20000000800 */
[--C-:B------:R-:W-:Y:S02]  /*9fa0*/  FFMA2 R86, R86.F32x2.HI_LO, UR5.F32, R163.reuse.F32 ;  /* 0x0000000556567c49 */ /* 0x100fe400092000a3 */
[----:B------:R-:W-:-:S02]  /*9fb0*/  FFMA2 R88, R88.F32x2.HI_LO, UR5.F32, R163.F32 ;  /* 0x0000000558587c49 */ /* 0x000fc400092000a3 */
[----:B------:R-:W-:Y:S02]  /*9fc0*/  FFMA2 R90, R90.F32x2.HI_LO, UR5.F32, R163.F32 ;  /* 0x000000055a5a7c49 */ /* 0x000fe400092000a3 */
[----:B------:R-:W-:Y:S01]  /*9fd0*/  FADD2 R70, R70.F32x2.HI_LO, -R68.F32x2.HI_LO ;  /* 0x800000444646724b */ /* 0x000fe20000000000 */
[----:B------:R-:W3:Y:S01]  /*9fe0*/  MUFU.EX2 R141, R141 ;  /* 0x0000008d008d7308 */ /* 0x000ee20000000800 */
[----:B-1----:R-:W-:Y:S01]  /*9ff0*/  F2FP.BF16.F32.PACK_AB R102, R139, R138 ;  /* 0x0000008a8b66723e */ /* 0x002fe200000010ff */
[--C-:B------:R-:W-:Y:S02]  /*a000*/  FFMA2 R42, R42.F32x2.HI_LO, UR5.F32, R163.reuse.F32 ;  /* 0x000000052a2a7c49 */ /* 0x100fe400092000a3 */
[----:B------:R-:W-:Y:S02]  /*a010*/  FFMA2 R68, R70.F32x2.HI_LO, R164.F32, 0.22756439447402954102 ;  /* 0x3e6906a446447449 */ /* 0x000fe400012000a4 */
[----:B------:R-:W-:Y:S02]  /*a020*/  FFMA2 R52, R52.F32x2.HI_LO, UR5.F32, R163.F32 ;  /* 0x0000000534347c49 */ /* 0x000fe400092000a3 */
[----:B------:R-:W-:Y:S01]  /*a030*/  MUFU.EX2 R142, R142 ;  /* 0x0000008e008e7308 */ /* 0x000fe20000000800 */
[----:B------:R-:W-:-:S02]  /*a040*/  FFMA2 R68, R68.F32x2.HI_LO, R70.F32x2.HI_LO, 0.69514614343643188477 ;  /* 0x3f31f51944447449 */ /* 0x000fc40000200046 */
[--C-:B------:R-:W-:Y:S02]  /*a050*/  FFMA2 R54, R54.F32x2.HI_LO, UR5.F32, R163.reuse.F32 ;  /* 0x0000000536367c49 */ /* 0x100fe400092000a3 */
[----:B------:R-:W-:Y:S02]  /*a060*/  FFMA2 R68, R68.F32x2.HI_LO, R70.F32x2.HI_LO, 1 ;  /* 0x3f80000044447449 */ /* 0x000fe40000200046 */
[--C-:B------:R-:W-:Y:S01]  /*a070*/  FFMA2 R56, R56.F32x2.HI_LO, UR5.F32, R163.reuse.F32 ;  /* 0x0000000538387c49 */ /* 0x100fe200092000a3 */
[----:B------:R-:W1:Y:S01]  /*a080*/  MUFU.EX2 R143, R143 ;  /* 0x0000008f008f7308 */ /* 0x000e620000000800 */
[----:B---3--:R-:W-:Y:S01]  /*a090*/  F2FP.BF16.F32.PACK_AB R103, R141, R140 ;  /* 0x0000008c8d67723e */ /* 0x008fe200000010ff */
[----:B------:R-:W-:Y:S02]  /*a0a0*/  IMAD R92, R92, 0x800000, R68 ;  /* 0x008000005c5c7824 */ /* 0x000fe400078e0244 */
[----:B------:R-:W-:Y:S02]  /*a0b0*/  FFMA2 R58, R58.F32x2.HI_LO, UR5.F32, R163.F32 ;  /* 0x000000053a3a7c49 */ /* 0x000fe400092000a3 */
[----:B------:R-:W-:-:S02]  /*a0c0*/  IMAD R93, R93, 0x800000, R69 ;  /* 0x008000005d5d7824 */ /* 0x000fc400078e0245 */
        /* <DEDUP_REMOVED lines=8> */
[----:B-1----:R-:W-:Y:S01]  /*a150*/  F2FP.BF16.F32.PACK_AB R104, R143, R142 ;  /* 0x0000008e8f68723e */ /* 0x002fe200000010ff */
[----:B------:R-:W-:-:S02]  /*a160*/  FFMA2 R32, R32.F32x2.HI_LO, UR5.F32, R163.F32 ;  /* 0x0000000520207c49 */ /* 0x000fc400092000a3 */
[--C-:B------:R-:W-:Y:S02]  /*a170*/  FFMA2 R34, R34.F32x2.HI_LO, UR5.F32, R163.reuse.F32 ;  /* 0x0000000522227c49 */ /* 0x100fe400092000a3 */
[----:B------:R-:W-:Y:S02]  /*a180*/  FFMA2 R10, R10.F32x2.HI_LO, UR5.F32, R163.F32 ;  /* 0x000000050a0a7c49 */ /* 0x000fe400092000a3 */
[----:B------:R-:W-:Y:S08]  /*a190*/  MUFU.EX2 R146, R146 ;  /* 0x0000009200927308 */ /* 0x000ff00000000800 */
[----:B------:R-:W2:Y:S01]  /*a1a0*/  MUFU.EX2 R147, R147 ;  /* 0x0000009300937308 */ /* 0x000ea20000000800 */
[----:B---3--:R-:W-:-:S07]  /*a1b0*/  F2FP.BF16.F32.PACK_AB R105, R145, R144 ;  /* 0x000000909169723e */ /* 0x008fce00000010ff */
[----:B------:R-:W-:Y:S08]  /*a1c0*/  MUFU.EX2 R148, R148 ;  /* 0x0000009400947308 */ /* 0x000ff00000000800 */
[----:B------:R-:W1:Y:S01]  /*a1d0*/  MUFU.EX2 R149, R149 ;  /* 0x0000009500957308 */ /* 0x000e620000000800 */
[----:B--2---:R-:W-:-:S07]  /*a1e0*/  F2FP.BF16.F32.PACK_AB R106, R147, R146 ;  /* 0x00000092936a723e */ /* 0x004fce00000010ff */
[----:B------:R-:W-:Y:S08]  /*a1f0*/  MUFU.EX2 R116, R116 ;  /* 0x0000007400747308 */ /* 0x000ff00000000800 */
        /* <DEDUP_REMOVED lines=30> */
[----:B------:R-:W3:Y:S01]  /*a3e0*/  MUFU.EX2 R153, R153 ;  /* 0x0000009900997308 */ /* 0x000ee20000000800 */
[----:B--2---:R-:W-:-:S07]  /*a3f0*/  F2FP.BF16.F32.PACK_AB R68, R151, R150 ;  /* 0x000000969744723e */ /* 0x004fce00000010ff */
[----:B------:R-:W-:Y:S08]  /*a400*/  MUFU.EX2 R156, R156 ;  /* 0x0000009c009c7308 */ /* 0x000ff00000000800 */
[----:B------:R-:W2:Y:S01]  /*a410*/  MUFU.EX2 R157, R157 ;  /* 0x0000009d009d7308 */ /* 0x000ea20000000800 */
[----:B---3--:R-:W-:-:S07]  /*a420*/  F2FP.BF16.F32.PACK_AB R69, R153, R152 ;  /* 0x000000989945723e */ /* 0x008fce00000010ff */
[----:B------:R-:W-:Y:S08]  /*a430*/  MUFU.EX2 R84, R84 ;  /* 0x0000005400547308 */ /* 0x000ff00000000800 */
[----:B------:R-:W3:Y:S01]  /*a440*/  MUFU.EX2 R85, R85 ;  /* 0x0000005500557308 */ /* 0x000ee20000000800 */
[----:B--2---:R-:W-:-:S07]  /*a450*/  F2FP.BF16.F32.PACK_AB R70, R157, R156 ;  /* 0x0000009c9d46723e */ /* 0x004fce00000010ff */
[----:B------:R-:W-:Y:S01]  /*a460*/  MUFU.EX2 R86, R86 ;  /* 0x0000005600567308 */ /* 0x000fe20000000800 */
[--C-:B-1----:R-:W-:Y:S02]  /*a470*/  FFMA2 R102, R76.F32x2.HI_LO, UR5.F32, R163.reuse.F32 ;  /* 0x000000054c667c49 */ /* 0x102fe400092000a3 */
[--C-:B------:R-:W-:Y:S02]  /*a480*/  FFMA2 R104, R78.F32x2.HI_LO, UR5.F32, R163.reuse.F32 ;  /* 0x000000054e687c49 */ /* 0x100fe400092000a3 */
[----:B------:R-:W-:-:S03]  /*a490*/  FFMA2 R106, R80.F32x2.HI_LO, UR5.F32, R163.F32 ;  /* 0x00000005506a7c49 */ /* 0x000fc600092000a3 */
[----:B------:R-:W-:Y:S01]  /*a4a0*/  MUFU.EX2 R100, R74 ;  /* 0x0000004a00647308 */ /* 0x000fe20000000800 */
[--C-:B------:R-:W-:Y:S01]  /*a4b0*/  FFMA2 R108, R82.F32x2.HI_LO, UR5.F32, R163.reuse.F32 ;  /* 0x00000005526c7c49 */ /* 0x100fe200092000a3 */
[----:B---3--:R-:W-:Y:S01]  /*a4c0*/  F2FP.BF16.F32.PACK_AB R76, R85, R84 ;  /* 0x00000054554c723e */ /* 0x008fe200000010ff */
[--C-:B------:R-:W-:Y:S01]  /*a4d0*/  FFMA2 R112, R38.F32x2.HI_LO, UR5.F32, R163.reuse.F32 ;  /* 0x0000000526707c49 */ /* 0x100fe200092000a3 */
[----:B------:R-:W-:Y:S01]  /*a4e0*/  F2FP.BF16.F32.PACK_AB R83, R93, R92 ;  /* 0x0000005c5d53723e */ /* 0x000fe200000010ff */
[--C-:B------:R-:W-:Y:S02]  /*a4f0*/  FFMA2 R38, R66.F32x2.HI_LO, UR5.F32, R163.reuse.F32 ;  /* 0x0000000542267c49 */ /* 0x100fe400092000a3 */
[--C-:B------:R-:W-:Y:S01]  /*a500*/  FFMA2 R66, R60.F32x2.HI_LO, UR5.F32, R163.reuse.F32 ;  /* 0x000000053c427c49 */ /* 0x100fe200092000a3 */
[----:B------:R1:W2:Y:S01]  /*a510*/  MUFU.EX2 R101, R75 ;  /* 0x0000004b00657308 */ /* 0x0002a20000000800 */
[--C-:B------:R-:W-:Y:S01]  /*a520*/  FFMA2 R110, R36.F32x2.HI_LO, UR5.F32, R163.reuse.F32 ;  /* 0x00000005246e7c49 */ /* 0x100fe200092000a3 */
[----:B------:R-:W-:Y:S01]  /*a530*/  FMNMX R38, R38, -127, !PT ;  /* 0xc2fe000026267809 */ /* 0x000fe20007800000 */
[----:B------:R-:W-:Y:S01]  /*a540*/  FFMA2 R114, R40.F32x2.HI_LO, UR5.F32, R163.F32 ;  /* 0x0000000528727c49 */ /* 0x000fe200092000a3 */
[----:B------:R-:W-:-:S04]  /*a550*/  FMNMX R39, R39, -127, !PT ;  /* 0xc2fe000027277809 */ /* 0x000fc80007800000 */
[----:B------:R-:W-:Y:S01]  /*a560*/  MUFU.EX2 R102, R102 ;  /* 0x0000006600667308 */ /* 0x000fe20000000800 */
[----:B------:R-:W-:-:S04]  /*a570*/  FADD2.RM R60, R38.F32x2.HI_LO, 12582912 ;  /* 0x4b400000263c744b */ /* 0x000fc80000204000 */
[----:B------:R-:W-:-:S03]  /*a580*/  FADD2 R36, R60.F32x2.HI_LO, -12582912 ;  /* 0xcb4000003c24744b */ /* 0x000fc60000200000 */
[----:B------:R-:W3:Y:S01]  /*a590*/  MUFU.EX2 R103, R103 ;  /* 0x0000006700677308 */ /* 0x000ee20000000800 */
[--C-:B-1----:R-:W-:Y:S01]  /*a5a0*/  FFMA2 R74, R96.F32x2.HI_LO, UR5.F32, R163.reuse.F32 ;  /* 0x00000005604a7c49 */ /* 0x102fe200092000a3 */
[----:B--2---:R-:W-:Y:S01]  /*a5b0*/  F2FP.BF16.F32.PACK_AB R71, R101, R100 ;  /* 0x000000646547723e */ /* 0x004fe200000010ff */
[----:B------:R-:W-:Y:S02]  /*a5c0*/  FFMA2 R96, R94.F32x2.HI_LO, UR5.F32, R163.F32 ;  /* 0x000000055e607c49 */ /* 0x000fe400092000a3 */
[----:B------:R-:W-:Y:S01]  /*a5d0*/  FADD2 R38, R38.F32x2.HI_LO, -R36.F32x2.HI_LO ;  /* 0x800000242626724b */ /* 0x000fe20000000000 */
[----:B------:R-:W-:Y:S02]  /*a5e0*/  FMNMX R74, R74, -127, !PT ;  /* 0xc2fe00004a4a7809 */ /* 0x000fe40007800000 */
[----:B------:R-:W-:Y:S01]  /*a5f0*/  FMNMX R75, R75, -127, !PT ;  /* 0xc2fe00004b4b7809 */ /* 0x000fe20007800000 */
[----:B------:R-:W-:Y:S01]  /*a600*/  MUFU.EX2 R104, R104 ;  /* 0x0000006800687308 */ /* 0x000fe20000000800 */
[----:B------:R-:W-:-:S03]  /*a610*/  FFMA2 R36, R38.F32x2.HI_LO, R164.F32, 0.22756439447402954102 ;  /* 0x3e6906a426247449 */ /* 0x000fc600012000a4 */
[----:B------:R-:W-:Y:S02]  /*a620*/  FADD2.RM R94, R74.F32x2.HI_LO, 12582912 ;  /* 0x4b4000004a5e744b */ /* 0x000fe40000204000 */
[-C--:B------:R-:W-:Y:S02]  /*a630*/  FFMA2 R36, R36.F32x2.HI_LO, R38.reuse.F32x2.HI_LO, 0.69514614343643188477 ;  /* 0x3f31f51924247449 */ /* 0x080fe40000200026 */
[----:B------:R-:W-:Y:S01]  /*a640*/  FADD2 R72, R94.F32x2.HI_LO, -12582912 ;  /* 0xcb4000005e48744b */ /* 0x000fe20000200000 */
[----:B------:R-:W1:Y:S01]  /*a650*/  MUFU.EX2 R105, R105 ;  /* 0x0000006900697308 */ /* 0x000e620000000800 */
[----:B------:R-:W-:Y:S02]  /*a660*/  FFMA2 R36, R36.F32x2.HI_LO, R38.F32x2.HI_LO, 1 ;  /* 0x3f80000024247449 */ /* 0x000fe40000200026 */
[----:B------:R-:W-:Y:S02]  /*a670*/  FADD2 R74, R74.F32x2.HI_LO, -R72.F32x2.HI_LO ;  /* 0x800000484a4a724b */ /* 0x000fe40000000000 */
[----:B------:R-:W-:-:S02]  /*a680*/  IMAD R60, R60, 0x800000, R36 ;  /* 0x008000003c3c7824 */ /* 0x000fc400078e0224 */
[----:B------:R-:W-:Y:S01]  /*a690*/  FFMA2 R72, R74.F32x2.HI_LO, R164.F32, 0.22756439447402954102 ;  /* 0x3e6906a44a487449 */ /* 0x000fe200012000a4 */
[----:B------:R-:W-:Y:S01]  /*a6a0*/  MUFU.EX2 R106, R106 ;  /* 0x0000006a006a7308 */ /* 0x000fe20000000800 */
[----:B------:R-:W-:Y:S02]  /*a6b0*/  IMAD R61, R61, 0x800000, R37 ;  /* 0x008000003d3d7824 */ /* 0x000fe400078e0225 */
[----:B------:R-:W-:-:S04]  /*a6c0*/  FFMA2 R72, R72.F32x2.HI_LO, R74.F32x2.HI_LO, 0.69514614343643188477 ;  /* 0x3f31f51948487449 */ /* 0x000fc8000020004a */
[----:B------:R-:W-:Y:S01]  /*a6d0*/  FFMA2 R72, R72.F32x2.HI_LO, R74.F32x2.HI_LO, 1 ;  /* 0x3f80000048487449 */ /* 0x000fe2000020004a */
[----:B------:R-:W2:Y:S03]  /*a6e0*/  MUFU.EX2 R107, R107 ;  /* 0x0000006b006b7308 */ /* 0x000ea60000000800 */
[----:B------:R-:W-:Y:S01]  /*a6f0*/  IMAD R94, R94, 0x800000, R72 ;  /* 0x008000005e5e7824 */ /* 0x000fe200078e0248 */
[----:B---3--:R-:W-:Y:S01]  /*a700*/  F2FP.BF16.F32.PACK_AB R72, R103, R102 ;  /* 0x000000666748723e */ /* 0x008fe200000010ff */
[----:B------:R-:W-:Y:S01]  /*a710*/  IMAD R95, R95, 0x800000, R73 ;  /* 0x008000005f5f7824 */ /* 0x000fe200078e0249 */
[----:B-1----:R-:W-:Y:S02]  /*a720*/  F2FP.BF16.F32.PACK_AB R73, R105, R104 ;  /* 0x000000686949723e */ /* 0x002fe400000010ff */
[----:B------:R-:W-:Y:S02]  /*a730*/  MUFU.EX2 R108, R108 ;  /* 0x0000006c006c7308 */ /* 0x000fe40000000800 */
[----:B------:R-:W-:-:S06]  /*a740*/  F2FP.BF16.F32.PACK_AB R82, R95, R94 ;  /* 0x0000005e5f52723e */ /* 0x000fcc00000010ff */
[----:B------:R-:W1:Y:S01]  /*a750*/  MUFU.EX2 R109, R109 ;  /* 0x0000006d006d7308 */ /* 0x000e620000000800 */
[----:B--2---:R-:W-:-:S07]  /*a760*/  F2FP.BF16.F32.PACK_AB R74, R107, R106 ;  /* 0x0000006a6b4a723e */ /* 0x004fce00000010ff */
[----:B------:R-:W2:Y:S08]  /*a770*/  MUFU.EX2 R87, R87 ;  /* 0x0000005700577308 */ /* 0x000eb00000000800 */
[----:B------:R-:W-:Y:S01]  /*a780*/  MUFU.EX2 R88, R88 ;  /* 0x0000005800587308 */ /* 0x000fe20000000800 */
[----:B-1----:R-:W-:-:S07]  /*a790*/  F2FP.BF16.F32.PACK_AB R75, R109, R108 ;  /* 0x0000006c6d4b723e */ /* 0x002fce00000010ff */
        /* <DEDUP_REMOVED lines=25> */
[----:B------:R-:W-:Y:S01]  /*a930*/  MUFU.EX2 R54, R54 ;  /* 0x0000003600367308 */ /* 0x000fe20000000800 */
[--C-:B--2---:R-:W-:Y:S02]  /*a940*/  FFMA2 R70, R44.F32x2.HI_LO, UR5.F32, R163.reuse.F32 ;  /* 0x000000052c467c49 */ /* 0x104fe400092000a3 */
        /* <DEDUP_REMOVED lines=9> */
[----:B------:R1:W2:Y:S08]  /*a9e0*/  MUFU.EX2 R69, R43 ;  /* 0x0000002b00457308 */ /* 0x0002b00000000800 */
[----:B------:R-:W-:Y:S08]  /*a9f0*/  MUFU.EX2 R70, R70 ;  /* 0x0000004600467308 */ /* 0x000ff00000000800 */
[----:B------:R-:W3:Y:S01]  /*aa00*/  MUFU.EX2 R71, R71 ;  /* 0x0000004700477308 */ /* 0x000ee20000000800 */
[--C-:B-1----:R-:W-:Y:S01]  /*aa10*/  FFMA2 R42, R64.F32x2.HI_LO, UR5.F32, R163.reuse.F32 ;  /* 0x00000005402a7c49 */ /* 0x102fe200092000a3 */
[----:B--2---:R-:W-:Y:S01]  /*aa20*/  F2FP.BF16.F32.PACK_AB R39, R69, R68 ;  /* 0x000000444527723e */ /* 0x004fe200000010ff */
[----:B------:R-:W-:-:S03]  /*aa30*/  FFMA2 R64, R62.F32x2.HI_LO, UR5.F32, R163.F32 ;  /* 0x000000053e407c49 */ /* 0x000fc600092000a3 */
[----:B------:R-:W-:Y:S02]  /*aa40*/  FMNMX R42, R42, -127, !PT ;  /* 0xc2fe00002a2a7809 */ /* 0x000fe40007800000 */
[----:B------:R-:W-:Y:S01]  /*aa50*/  FMNMX R43, R43, -127, !PT ;  /* 0xc2fe00002b2b7809 */ /* 0x000fe20007800000 */
[----:B------:R-:W-:Y:S04]  /*aa60*/  MUFU.EX2 R72, R72 ;  /* 0x0000004800487308 */ /* 0x000fe80000000800 */
[----:B------:R-:W-:-:S04]  /*aa70*/  FADD2.RM R62, R42.F32x2.HI_LO, 12582912 ;  /* 0x4b4000002a3e744b */ /* 0x000fc80000204000 */
[----:B------:R-:W-:Y:S01]  /*aa80*/  FADD2 R40, R62.F32x2.HI_LO, -12582912 ;  /* 0xcb4000003e28744b */ /* 0x000fe20000200000 */
[----:B------:R-:W1:Y:S03]  /*aa90*/  MUFU.EX2 R73, R73 ;  /* 0x0000004900497308 */ /* 0x000e660000000800 */
[----:B------:R-:W-:-:S04]  /*aaa0*/  FADD2 R42, R42.F32x2.HI_LO, -R40.F32x2.HI_LO ;  /* 0x800000282a2a724b */ /* 0x000fc80000000000 */
[----:B------:R-:W-:Y:S01]  /*aab0*/  FFMA2 R40, R42.F32x2.HI_LO, R164.F32, 0.22756439447402954102 ;  /* 0x3e6906a42a287449 */ /* 0x000fe200012000a4 */
[----:B------:R-:W-:Y:S03]  /*aac0*/  MUFU.EX2 R74, R74 ;  /* 0x0000004a004a7308 */ /* 0x000fe60000000800 */
        /* <DEDUP_REMOVED lines=30> */
[----:B------:R-:W3:Y:S01]  /*acb0*/  FENCE.VIEW.ASYNC.T ;  /* 0x00000000000073c6 */ /* 0x000ee20000000200 */
[----:B------:R-:W-:Y:S08]  /*acc0*/  MUFU.EX2 R80, R80 ;  /* 0x0000005000507308 */ /* 0x000ff00000000800 */
[----:B------:R-:W4:Y:S01]  /*acd0*/  MUFU.EX2 R81, R81 ;  /* 0x0000005100517308 */ /* 0x000f220000000800 */
[----:B-1----:R-:W-:-:S07]  /*ace0*/  F2FP.BF16.F32.PACK_AB R4, R79, R78 ;  /* 0x0000004e4f04723e */ /* 0x002fce00000010ff */
[----:B------:R-:W-:Y:S08]  /*acf0*/  MUFU.EX2 R82, R82 ;  /* 0x0000005200527308 */ /* 0x000ff00000000800 */
[----:B------:R-:W1:Y:S01]  /*ad00*/  MUFU.EX2 R83, R83 ;  /* 0x0000005300537308 */ /* 0x000e620000000800 */
[----:B----4-:R-:W-:-:S07]  /*ad10*/  F2FP.BF16.F32.PACK_AB R5, R81, R80 ;  /* 0x000000505105723e */ /* 0x010fce00000010ff */
[----:B------:R-:W-:Y:S08]  /*ad20*/  MUFU.EX2 R20, R20 ;  /* 0x0000001400147308 */ /* 0x000ff00000000800 */
[----:B------:R-:W4:Y:S01]  /*ad30*/  MUFU.EX2 R21, R21 ;  /* 0x0000001500157308 */ /* 0x000f220000000800 */
[----:B-1----:R-:W-:-:S07]  /*ad40*/  F2FP.BF16.F32.PACK_AB R6, R83, R82 ;  /* 0x000000525306723e */ /* 0x002fce00000010ff */
[----:B------:R-:W-:Y:S01]  /*ad50*/  MUFU.EX2 R22, R22 ;  /* 0x0000001600167308 */ /* 0x000fe20000000800 */
[--C-:B--2---:R-:W-:Y:S02]  /*ad60*/  FFMA2 R38, R12.F32x2.HI_LO, UR5.F32, R163.reuse.F32 ;  /* 0x000000050c267c49 */ /* 0x104fe400092000a3 */
[----:B------:R-:W-:Y:S02]  /*ad70*/  IMAD.MOV.U32 R46, RZ, RZ, 0x1 ;  /* 0x00000001ff2e7424 */ /* 0x000fe400078e00ff */
[--C-:B------:R-:W-:Y:S02]  /*ad80*/  FFMA2 R40, R14.F32x2.HI_LO, UR5.F32, R163.reuse.F32 ;  /* 0x000000050e287c49 */ /* 0x100fe400092000a3 */
[--C-:B------:R-:W-:Y:S01]  /*ad90*/  FFMA2 R42, R16.F32x2.HI_LO, UR5.F32, R163.reuse.F32 ;  /* 0x00000005102a7c49 */ /* 0x100fe200092000a3 */
[----:B---3--:R1:W-:Y:S01]  /*ada0*/  SYNCS.ARRIVE.TRANS64.ART0 RZ, [UR7+0x48], R46 ;  /* 0x0000482effff79a7 */ /* 0x0083e20008500007 */
[----:B------:R-:W-:Y:S01]  /*adb0*/  FFMA2 R44, R18.F32x2.HI_LO, UR5.F32, R163.F32 ;  /* 0x00000005122c7c49 */ /* 0x000fe200092000a3 */
[----:B------:R-:W-:Y:S01]  /*adc0*/  MUFU.EX2 R36, R10 ;  /* 0x0000000a00247308 */ /* 0x000fe20000000800 */
[----:B----4-:R-:W-:-:S07]  /*add0*/  F2FP.BF16.F32.PACK_AB R12, R21, R20 ;  /* 0x00000014150c723e */ /* 0x010fce00000010ff */
[----:B------:R-:W2:Y:S08]  /*ade0*/  MUFU.EX2 R37, R11 ;  /* 0x0000000b00257308 */ /* 0x000eb00000000800 */
        /* <DEDUP_REMOVED lines=9> */
[----:B------:R-:W-:Y:S08]  /*ae80*/  MUFU.EX2 R44, R44 ;  /* 0x0000002c002c7308 */ /* 0x000ff00000000800 */
[----:B------:R-:W2:Y:S01]  /*ae90*/  MUFU.EX2 R45, R45 ;  /* 0x0000002d002d7308 */ /* 0x000ea20000000800 */
[----:B---3--:R-:W-:-:S07]  /*aea0*/  F2FP.BF16.F32.PACK_AB R10, R43, R42 ;  /* 0x0000002a2b0a723e */ /* 0x008fce00000010ff */
[----:B------:R-:W3:Y:S08]  /*aeb0*/  MUFU.EX2 R23, R23 ;  /* 0x0000001700177308 */ /* 0x000ef00000000800 */
[----:B------:R-:W-:Y:S01]  /*aec0*/  MUFU.EX2 R24, R24 ;  /* 0x0000001800187308 */ /* 0x000fe20000000800 */
[----:B--2---:R-:W-:-:S07]  /*aed0*/  F2FP.BF16.F32.PACK_AB R11, R45, R44 ;  /* 0x0000002c2d0b723e */ /* 0x004fce00000010ff */
        /* <DEDUP_REMOVED lines=16> */
[----:B--2---:R-:W-:Y:S02]  /*afe0*/  F2FP.BF16.F32.PACK_AB R18, R33, R32 ;  /* 0x000000202112723e */ /* 0x004fe400000010ff */
[----:B---3--:R-:W-:-:S04]  /*aff0*/  F2FP.BF16.F32.PACK_AB R19, R35, R34 ;  /* 0x000000222313723e */ /* 0x008fc800000010ff */
[----:B------:R1:W-:Y:S01]  /*b000*/  STTM.x16 tmem[UR4], R4 ;  /* 0x00000004000079ed */ /* 0x0003e20008240004 */
[----:B------:R-:W-:Y:S01]  /*b010*/  USHF.L.U32 UR4, UR10, 0x1f, URZ ;  /* 0x0000001f0a047899 */ /* 0x000fe200080006ff */
[----:B------:R-:W2:Y:S02]  /*b020*/  FENCE.VIEW.ASYNC.T ;  /* 0x00000000000073c6 */ /* 0x000ea40000000200 */
[----:B--2---:R-:W-:-:S03]  /*b030*/  NOP ;  /* 0x0000000000007918 */ /* 0x004fc60000000000 */
[----:B------:R-:W-:Y:S01]  /*b040*/  IMAD.U32 R47, RZ, RZ, UR4 ;  /* 0x00000004ff2f7e24 */ /* 0x000fe2000f8e00ff */
[----:B------:R1:W-:Y:S03]  /*b050*/  @P0 SYNCS.ARRIVE.TRANS64.ART0 RZ, [UR7+0x50], R46 ;  /* 0x0000502effff09a7 */ /* 0x0003e60008500007 */
[----:B------:R-:W2:Y:S02]  /*b060*/  SYNCS.PHASECHK.TRANS64.TRYWAIT P0, [UR7+0x78], R47 ;  /* 0x0000782fff0075a7 */ /* 0x000ea40008001107 */
[----:B-12---:R-:W-:Y:S05]  /*b070*/  @!P0 BRA `(.L_x_47) ;  /* 0x0000003000948947 */ /* 0x006fea0003800000 */
.L_x_105:
[----:B------:R-:W-:Y:S01]  /*b080*/  MOV R5, UR9 ;  /* 0x0000000900057c02 */ /* 0x000fe20008000f00 */
[----:B-1----:R-:W-:Y:S01]  /*b090*/  FMUL R4, R165, R132 ;  /* 0x00000084a5047220 */ /* 0x002fe20000400000 */
[----:B------:R-:W-:Y:S01]  /*b0a0*/  FADD2 R136, R136.F32x2.HI_LO, R144.F32x2.HI_LO ;  /* 0x000000908888724b */ /* 0x000fe20000000000 */
[----:B------:R-:W-:Y:S01]  /*b0b0*/  UIADD3 UR8, UPT, UPT, UR8, 0x1, URZ ;  /* 0x0000000108087890 */ /* 0x000fe2000fffe0ff */
[----:B------:R-:W-:Y:S01]  /*b0c0*/  FADD2 R138, R138.F32x2.HI_LO, R146.F32x2.HI_LO ;  /* 0x000000928a8a724b */ /* 0x000fe20000000000 */
[----:B------:R-:W-:Y:S01]  /*b0d0*/  MOV R162, R155 ;  /* 0x0000009b00a27202 */ /* 0x000fe20000000f00 */
[----:B------:R-:W-:Y:S01]  /*b0e0*/  FADD2 R4, R4.F32x2.HI_LO, R134.F32x2.HI_LO ;  /* 0x000000860404724b */ /* 0x000fe20000000000 */
[----:B------:R-:W-:Y:S01]  /*b0f0*/  UISETP.NE.AND UP0, UPT, UR8, URZ, UPT ;  /* 0x000000ff0800728c */ /* 0x000fe2000bf05270 */
        /* <DEDUP_REMOVED lines=65> */
.L_x_45:
[----:B-1----:R-:W1:Y:S01]  /*b510*/  S2R R4, SR_TID.X ;  /* 0x0000000000047919 */ /* 0x002e620000002100 */
[----:B------:R-:W2:Y:S01]  /*b520*/  S2UR UR4, SR_CgaCtaId ;  /* 0x00000000000479c3 */ /* 0x000ea20000008800 */
[----:B------:R-:W-:Y:S01]  /*b530*/  UMOV UR5, 0x400 ;  /* 0x0000040000057882 */ /* 0x000fe20000000000 */
[----:B------:R-:W-:Y:S01]  /*b540*/  MOV R3, UR13 ;  /* 0x0000000d00037c02 */ /* 0x000fe20008000f00 */
[----:B--2---:R-:W-:Y:S01]  /*b550*/  ULEA UR4, UR4, UR5, 0x18 ;  /* 0x0000000504047291 */ /* 0x004fe2000f8ec0ff */
[----:B-1----:R-:W-:-:S05]  /*b560*/  IMAD.SHL.U32 R4, R4, 0x4, RZ ;  /* 0x0000000404047824 */ /* 0x002fca00078e00ff */
[----:B------:R-:W-:-:S05]  /*b570*/  LOP3.LUT R4, R4, 0x1fc, RZ, 0xc0, !PT ;  /* 0x000001fc04047812 */ /* 0x000fca00078ec0ff */
[----:B------:R1:W-:Y:S04]  /*b580*/  STS [R4+UR4+0xbc], R132 ;  /* 0x0000bc8404007988 */ /* 0x0003e80008000804 */
[----:B------:R1:W-:Y:S01]  /*b590*/  STS [R4+UR4+0x2bc], R155 ;  /* 0x0002bc9b04007988 */ /* 0x0003e20008000804 */
[----:B------:R1:W-:Y:S06]  /*b5a0*/  BAR.ARV R3, 0x40 ;  /* 0x000100030000751d */ /* 0x0003ec0000002000 */
.L_x_37:
[----:B-12---:R-:W1:Y:S01]  /*b5b0*/  S2R R4, SR_CgaCtaId ;  /* 0x0000000000047919 */ /* 0x006e620000008800 */
[----:B------:R-:W-:Y:S01]  /*b5c0*/  USHF.L.U32 UR4, UR10, 0x1f, URZ ;  /* 0x0000001f0a047899 */ /* 0x000fe200080006ff */
[----:B------:R-:W-:-:S04]  /*b5d0*/  MOV R3, 0x400 ;  /* 0x0000040000037802 */ /* 0x000fc80000000f00 */
[----:B-1----:R-:W-:Y:S01]  /*b5e0*/  LEA R4, R4, R3, 0x18 ;  /* 0x0000000304047211 */ /* 0x002fe200078ec0ff */
[----:B------:R-:W-:-:S04]  /*b5f0*/  IMAD.U32 R3, RZ, RZ, UR4 ;  /* 0x00000004ff037e24 */ /* 0x000fc8000f8e00ff */
[----:B------:R-:W1:Y:S02]  /*b600*/  SYNCS.PHASECHK.TRANS64.TRYWAIT P0, [R4+URZ+0x78], R3 ;  /* 0x00007803040075a7 */ /* 0x000e6400080011ff */
[----:B-1----:R-:W-:Y:S05]  /*b610*/  @!P0 BRA `(.L_x_49) ;  /* 0x0000002c004c8947 */ /* 0x002fea0003800000 */
.L_x_107:
[----:B------:R-:W-:Y:S06]  /*b620*/  BAR.ARV 0x2, 0x120 ;  /* 0x0084800000007b1d */ /* 0x000fec0000002000 */
.L_x_3:
[----:B------:R-:W-:-:S13]  /*b630*/  R2UR UR4, R0 ;  /* 0x00000000000472ca */ /* 0x000fda00000e0000 */
[----:B------:R-:W-:-:S04]  /*b640*/  ULOP3.LUT UR4, UR4, 0xfffffffc, URZ, 0xc0, !UPT ;  /* 0xfffffffc04047892 */ /* 0x000fc8000f8ec0ff */
[----:B------:R-:W-:-:S06]  /*b650*/  UISETP.NE.AND UP0, UPT, UR4, 0x8, UPT ;  /* 0x000000080400788c */ /* 0x000fcc000bf05270 */
[----:B------:R-:W-:-:S13]  /*b660*/  PLOP3.LUT P0, PT, PT, PT, UP0, 0x80, 0x8 ;  /* 0x000000000008781c */ /* 0x000fda0003f0f008 */
[----:B-1-3--:R-:W-:Y:S05]  /*b670*/  @P0 EXIT ;  /* 0x000000000000094d */ /* 0x00afea0003800000 */
[----:B------:R-:W-:-:S08]  /*b680*/  NOP ;  /* 0x0000000000007918 */ /* 0x000fd00000000000 */
[----:B------:R-:W1:-:S00]  /*b690*/  USETMAXREG.DEALLOC.CTAPOOL 0x48 ;  /* 0x00000048000079c8 */ /* 0x000e4000080e0500 */
[----:B------:R-:W3:Y:S01]  /*b6a0*/  S2UR UR11, SR_CTAID.X ;  /* 0x00000000000b79c3 */ /* 0x000ee20000002500 */
[----:B------:R-:W3:Y:S01]  /*b6b0*/  LDCU UR4, c[0x0][0x640] ;  /* 0x0000c800ff0477ac */ /* 0x000ee20008000800 */
[----:B-1----:R-:W1:Y:S01]  /*b6c0*/  S2R R3, SR_TID.X ;  /* 0x0000000000037919 */ /* 0x002e620000002100 */
[----:B------:R-:W-:Y:S02]  /*b6d0*/  IMAD.MOV.U32 R2, RZ, RZ, 0x1 ;  /* 0x00000001ff027424 */ /* 0x000fe400078e00ff */
[----:B------:R-:W-:Y:S01]  /*b6e0*/  HFMA2 R6, -RZ, RZ, 0, 5.9604644775390625e-08 ;  /* 0x00000001ff067431 */ /* 0x000fe200000001ff */
[----:B------:R-:W4:Y:S01]  /*b6f0*/  LDCU.U8 UR8, c[0x0][0x644] ;  /* 0x0000c880ff0877ac */ /* 0x000f220008000000 */
[----:B------:R-:W5:Y:S01]  /*b700*/  LDCU.U8 UR7, c[0x0][0x645] ;  /* 0x0000c8a0ff0777ac */ /* 0x000f620008000000 */
[----:B------:R-:W2:Y:S01]  /*b710*/  LDCU UR6, c[0x0][0x654] ;  /* 0x0000ca80ff0677ac */ /* 0x000ea20008000800 */
[----:B------:R-:W1:Y:S01]  /*b720*/  LDCU.U8 UR12, c[0x0][0x639] ;  /* 0x0000c720ff0c77ac */ /* 0x000e620008000000 */
[----:B------:R-:W1:Y:S01]  /*b730*/  LDCU.U8 UR14, c[0x0][0x638] ;  /* 0x0000c700ff0e77ac */ /* 0x000e620008000000 */
[----:B---3--:R-:W-:Y:S01]  /*b740*/  UIMAD.WIDE.U32 UR4, UR11, UR4, URZ ;  /* 0x000000040b0472a5 */ /* 0x008fe2000f8e00ff */
[----:B------:R-:W3:Y:S03]  /*b750*/  LDCU.U8 UR15, c[0x0][0x650] ;  /* 0x0000ca00ff0f77ac */ /* 0x000ee60008000000 */
[----:B------:R-:W-:Y:S01]  /*b760*/  UIADD3 UR4, UPT, UPT, -UR5, UR11, URZ ;  /* 0x0000000b05047290 */ /* 0x000fe2000fffe1ff */
[----:B------:R-:W2:Y:S01]  /*b770*/  LDCU.U8 UR13, c[0x0][0x651] ;  /* 0x0000ca20ff0d77ac */ /* 0x000ea20008000000 */
[C---:B-1----:R-:W-:Y:S01]  /*b780*/  IMAD.SHL.U32 R5, R3.reuse, 0x80, RZ ;  /* 0x0000008003057824 */ /* 0x042fe200078e00ff */
[----:B------:R-:W-:Y:S01]  /*b790*/  LOP3.LUT R36, R3, 0x7f, RZ, 0xc0, !PT ;  /* 0x0000007f03247812 */ /* 0x000fe200078ec0ff */
[----:B----4-:R-:W-:Y:S01]  /*b7a0*/  USHF.R.U32.HI UR4, URZ, UR8, UR4 ;  /* 0x00000008ff047299 */ /* 0x010fe20008011604 */
[----:B------:R-:W1:Y:S02]  /*b7b0*/  LDCU.64 UR8, c[0x0][0x630] ;  /* 0x0000c600ff0877ac */ /* 0x000e640008000a00 */
[----:B------:R-:W-:-:S02]  /*b7c0*/  LOP3.LUT R5, R5, 0xf80, RZ, 0xc0, !PT ;  /* 0x00000f8005057812 */ /* 0x000fc400078ec0ff */
[----:B--2---:R-:W-:Y:S01]  /*b7d0*/  SHF.R.U32.HI R4, RZ, 0x5, R36 ;  /* 0x00000005ff047819 */ /* 0x004fe20000011624 */
[----:B------:R-:W-:-:S04]  /*b7e0*/  UIADD3 UR4, UPT, UPT, UR5, UR4, URZ ;  /* 0x0000000405047290 */ /* 0x000fc8000fffe0ff */
[----:B-----5:R-:W-:Y:S01]  /*b7f0*/  USHF.R.U32.HI UR10, URZ, UR7, UR4 ;  /* 0x00000007ff0a7299 */ /* 0x020fe20008011604 */
[----:B------:R-:W-:Y:S01]  /*b800*/  IMAD R38, R4, 0x1000, R5 ;  /* 0x0000100004267824 */ /* 0x000fe200078e0205 */
[----:B------:R-:W2:Y:S02]  /*b810*/  LDCU UR7, c[0x0][0x63c] ;  /* 0x0000c780ff0777ac */ /* 0x000ea40008000800 */
[----:B------:R-:W-:Y:S02]  /*b820*/  UISETP.GE.AND UP0, UPT, UR10, UR6, UPT ;  /* 0x000000060a00728c */ /* 0x000fe4000bf06270 */
[----:B------:R-:W-:Y:S02]  /*b830*/  UIADD3 UR4, UPT, UPT, -UR10, URZ, URZ ;  /* 0x000000ff0a047290 */ /* 0x000fe4000fffe1ff */
[----:B---3--:R-:W-:Y:S01]  /*b840*/  USEL UR6, UR14, UR15, !UP0 ;  /* 0x0000000f0e067287 */ /* 0x008fe2000c000000 */
[----:B------:R-:W3:Y:S03]  /*b850*/  LDCU.U8 UR14, c[0x0][0x62c] ;  /* 0x0000c580ff0e77ac */ /* 0x000ee60008000000 */
[----:B------:R-:W-:-:S03]  /*b860*/  ULOP3.LUT UR6, UR6, 0xff, URZ, 0xc0, !UPT ;  /* 0x000000ff06067892 */ /* 0x000fc6000f8ec0ff */
[----:B-1----:R-:W1:Y:S01]  /*b870*/  @UP0 LDCU UR9, c[0x0][0x64c] ;  /* 0x0000c980ff0907ac */ /* 0x002e620008000800 */
[----:B--2---:R-:W-:Y:S01]  /*b880*/  UIMAD UR7, UR4, UR7, UR11 ;  /* 0x00000007040772a4 */ /* 0x004fe2000f8e020b */
[----:B------:R-:W2:Y:S03]  /*b890*/  @UP0 LDCU UR8, c[0x0][0x648] ;  /* 0x0000c900ff0807ac */ /* 0x000ea60008000800 */
[----:B-1----:R-:W-:Y:S02]  /*b8a0*/  UIMAD.WIDE.U32 UR4, UR7, UR9, URZ ;  /* 0x00000009070472a5 */ /* 0x002fe4000f8e00ff */
[----:B------:R-:W-:Y:S02]  /*b8b0*/  USEL UR9, UR12, UR13, !UP0 ;  /* 0x0000000d0c097287 */ /* 0x000fe4000c000000 */
[----:B------:R-:W-:Y:S01]  /*b8c0*/  UIADD3 UR4, UPT, UPT, UR7, -UR5, URZ ;  /* 0x8000000507047290 */ /* 0x000fe2000fffe0ff */
[----:B------:R-:W1:Y:S03]  /*b8d0*/  LDCU.64 UR12, c[0x0][0x620] ;  /* 0x0000c400ff0c77ac */ /* 0x000e660008000a00 */
[----:B------:R-:W-:-:S02]  /*b8e0*/  USHF.R.U32.HI UR4, URZ, UR6, UR4 ;  /* 0x00000006ff047299 */ /* 0x000fc40008011604 */
[----:B------:R-:W-:-:S03]  /*b8f0*/  ULOP3.LUT UR6, UR9, 0xff, URZ, 0xc0, !UPT ;  /* 0x000000ff09067892 */ /* 0x000fc6000f8ec0ff */
[----:B------:R-:W4:Y:S01]  /*b900*/  S2UR UR9, SR_CgaCtaId ;  /* 0x00000000000979c3 */ /* 0x000f220000008800 */
[----:B------:R-:W-:Y:S01]  /*b910*/  UIADD3 UR4, UPT, UPT, UR5, UR4, URZ ;  /* 0x0000000405047290 */ /* 0x000fe2000fffe0ff */
[----:B------:R-:W5:Y:S03]  /*b920*/  LDCU UR5, c[0x0][0x628] ;  /* 0x0000c500ff0577ac */ /* 0x000f660008000800 */
[----:B------:R-:W-:-:S04]  /*b930*/  USHF.R.U32.HI UR15, URZ, UR6, UR4 ;  /* 0x00000006ff0f7299 */ /* 0x000fc80008011604 */
[----:B------:R-:W-:-:S04]  /*b940*/  UIADD3 UR4, UPT, UPT, -UR15, URZ, URZ ;  /* 0x000000ff0f047290 */ /* 0x000fc8000fffe1ff */
[----:B--2---:R-:W-:Y:S01]  /*b950*/  UIMAD UR4, UR8, UR4, UR7 ;  /* 0x00000004080472a4 */ /* 0x004fe2000f8e0207 */
[----:B------:R-:W2:Y:S03]  /*b960*/  LDCU UR8, c[0x0][0x60c] ;  /* 0x0000c180ff0877ac */ /* 0x000ea60008000800 */
[----:B-1----:R-:W-:Y:S01]  /*b970*/  UIMAD UR6, UR10, UR12, UR4 ;  /* 0x0000000c0a0672a4 */ /* 0x002fe2000f8e0204 */
[----:B------:R-:W-:-:S03]  /*b980*/  UMOV UR7, 0x400 ;  /* 0x0000040000077882 */ /* 0x000fc60000000000 */
[----:B-----5:R-:W-:Y:S02]  /*b990*/  UIMAD.WIDE.U32 UR4, UR6, UR5, URZ ;  /* 0x00000005060472a5 */ /* 0x020fe4000f8e00ff */
[----:B----4-:R-:W-:Y:S01]  /*b9a0*/  ULEA UR7, UR9, UR7, 0x18 ;  /* 0x0000000709077291 */ /* 0x010fe2000f8ec0ff */
[----:B------:R-:W-:Y:S01]  /*b9b0*/  BAR.SYNC.DEFER_BLOCKING 0x2, 0x120 ;  /* 0x0084800000007b1d */ /* 0x000fe20000010000 */
[----:B------:R-:W-:-:S04]  /*b9c0*/  UIADD3 UR4, UPT, UPT, UR6, -UR5, URZ ;  /* 0x8000000506047290 */ /* 0x000fc8000fffe0ff */
[----:B---3--:R-:W-:Y:S01]  /*b9d0*/  USHF.R.U32.HI UR4, URZ, UR14, UR4 ;  /* 0x0000000eff047299 */ /* 0x008fe20008011604 */
[----:B------:R-:W1:Y:S01]  /*b9e0*/  LDCU.U8 UR14, c[0x0][0x62d] ;  /* 0x0000c5a0ff0e77ac */ /* 0x000e620008000000 */
[----:B--2---:R-:W-:Y:S02]  /*b9f0*/  UISETP.GE.AND UP0, UPT, UR11, UR8, UPT ;  /* 0x000000080b00728c */ /* 0x004fe4000bf06270 */
[----:B------:R-:W-:Y:S01]  /*ba00*/  UIADD3 UR4, UPT, UPT, UR5, UR4, URZ ;  /* 0x0000000405047290 */ /* 0x000fe2000fffe0ff */
[----:B------:R2:W-:Y:S03]  /*ba10*/  SYNCS.ARRIVE.TRANS64.ART0 RZ, [UR7+0x48], R2 ;  /* 0x00004802ffff79a7 */ /* 0x0005e60008500007 */
[----:B-1----:R-:W-:-:S04]  /*ba20*/  USHF.R.U32.HI UR14, URZ, UR14, UR4 ;  /* 0x0000000eff0e7299 */ /* 0x002fc80008011604 */
[----:B------:R-:W-:-:S04]  /*ba30*/  UIADD3 UR4, UPT, UPT, -UR14, URZ, URZ ;  /* 0x000000ff0e047290 */ /* 0x000fc8000fffe1ff */
[----:B------:R-:W-:Y:S01]  /*ba40*/  UIMAD UR13, UR4, UR13, UR6 ;  /* 0x0000000d040d72a4 */ /* 0x000fe2000f8e0206 */
[----:B--2---:R-:W-:Y:S11]  /*ba50*/  BRA.U UP0, `(.L_x_50) ;  /* 0x0000001d00787547 */ /* 0x004ff6000b800000 */
[----:B------:R-:W-:Y:S01]  /*ba60*/  R2UR UR4, R0 ;  /* 0x00000000000472ca */ /* 0x000fe200000e0000 */
[----:B------:R-:W1:Y:S01]  /*ba70*/  LDCU UR5, c[0x0][0x614] ;  /* 0x0000c280ff0577ac */ /* 0x000e620008000800 */
[----:B------:R-:W-:Y:S01]  /*ba80*/  MOV R5, UR7 ;  /* 0x0000000700057c02 */ /* 0x000fe20008000f00 */
[----:B------:R-:W-:Y:S01]  /*ba90*/  IMAD.SHL.U32 R0, R4, 0x200000, RZ ;  /* 0x0020000004007824 */ /* 0x000fe200078e00ff */
[----:B------:R-:W2:Y:S02]  /*baa0*/  LDCU UR10, c[0x0][0x38c] ;  /* 0x00007180ff0a77ac */ /* 0x000ea40008000800 */
[----:B------:R-:W-:Y:S01]  /*bab0*/  IADD3 R38, PT, PT, R5, 0x800, R38 ;  /* 0x0000080005267810 */ /* 0x000fe20007ffe026 */
[----:B------:R-:W3:Y:S06]  /*bac0*/  LDCU UR6, c[0x0][0x380] ;  /* 0x00007000ff0677ac */ /* 0x000eec0008000800 */
[----:B------:R-:W-:Y:S01]  /*bad0*/  ULOP3.LUT UR4, UR4, 0x3, URZ, 0xc0, !UPT ;  /* 0x0000000304047892 */ /* 0x000fe2000f8ec0ff */
[----:B------:R-:W-:Y:S01]  /*bae0*/  UMOV UR18, 0x0 ;  /* 0x0000000000127882 */ /* 0x000fe20000000000 */
[----:B------:R-:W-:-:S02]  /*baf0*/  UMOV UR19, 0x1 ;  /* 0x0000000100137882 */ /* 0x000fc40000000000 */
[----:B------:R-:W-:Y:S02]  /*bb00*/  UIADD3 UR12, UPT, UPT, UR4, 0x3, URZ ;  /* 0x00000003040c7890 */ /* 0x000fe4000fffe0ff */
[----:B-1----:R-:W-:-:S04]  /*bb10*/  UIADD3 UR5, UPT, UPT, -UR15, UR5, URZ ;  /* 0x000000050f057290 */ /* 0x002fc8000fffe1ff */
[----:B------:R-:W-:Y:S01]  /*bb20*/  IMAD.U32 R39, RZ, RZ, UR12 ;  /* 0x0000000cff277e24 */ /* 0x000fe2000f8e00ff */
[----:B--2---:R-:W-:Y:S02]  /*bb30*/  UISETP.GT.AND UP0, UPT, UR10, URZ, UPT ;  /* 0x000000ff0a00728c */ /* 0x004fe4000bf04270 */
[----:B------:R-:W-:Y:S02]  /*bb40*/  UIADD3 UR11, UPT, UPT, UR10, -0x1, URZ ;  /* 0xffffffff0a0b7890 */ /* 0x000fe4000fffe0ff */
[----:B---3--:R-:W-:Y:S01]  /*bb50*/  UIADD3 UR4, UPT, UPT, UR10, -UR6, URZ ;  /* 0x800000060a047290 */ /* 0x008fe2000fffe0ff */
[----:B------:R1:W-:Y:S01]  /*bb60*/  BAR.SYNC.DEFER_BLOCKING R39, 0x40 ;  /* 0x000100270000751d */ /* 0x0003e20000010000 */
[----:B------:R-:W-:Y:S02]  /*bb70*/  UIADD3 UR6, UPT, UPT, -UR10, URZ, URZ ;  /* 0x000000ff0a067290 */ /* 0x000fe4000fffe1ff */
[----:B------:R-:W-:Y:S02]  /*bb80*/  ULEA UR4, UR5, UR4, 0x7 ;  /* 0x0000000405047291 */ /* 0x000fe4000f8e38ff */
[----:B------:R-:W-:-:S02]  /*bb90*/  USHF.R.S32.HI UR5, URZ, 0x1f, UR6 ;  /* 0x0000001fff057899 */ /* 0x000fc40008011406 */
[----:B------:R-:W-:Y:S02]  /*bba0*/  UIADD3 UR6, UPT, UPT, -UR4, URZ, URZ ;  /* 0x000000ff04067290 */ /* 0x000fe4000fffe1ff */
[----:B------:R-:W-:Y:S02]  /*bbb0*/  ULEA.HI UR10, UR5, -UR10, URZ, 0x7 ;  /* 0x8000000a050a7291 */ /* 0x000fe4000f8f38ff */
[----:B------:R-:W-:Y:S02]  /*bbc0*/  USHF.R.S32.HI UR5, URZ, 0x1f, UR6 ;  /* 0x0000001fff057899 */ /* 0x000fe40008011406 */
[----:B------:R-:W-:Y:S02]  /*bbd0*/  UIADD3 UR8, UPT, UPT, UR4, -0x1, URZ ;  /* 0xffffffff04087890 */ /* 0x000fe4000fffe0ff */
[----:B------:R-:W-:Y:S02]  /*bbe0*/  UISETP.GT.AND UP1, UPT, UR4, URZ, UPT ;  /* 0x000000ff0400728c */ /* 0x000fe4000bf24270 */
[----:B------:R-:W-:-:S02]  /*bbf0*/  USHF.R.S32.HI UR9, URZ, 0x1f, UR11 ;  /* 0x0000001fff097899 */ /* 0x000fc4000801140b */
[----:B------:R-:W-:Y:S02]  /*bc00*/  ULEA.HI UR4, UR5, -UR4, URZ, 0x7 ;  /* 0x8000000405047291 */ /* 0x000fe4000f8f38ff */
[----:B------:R-:W-:Y:S02]  /*bc10*/  USHF.R.S32.HI UR6, URZ, 0x1f, UR8 ;  /* 0x0000001fff067899 */ /* 0x000fe40008011408 */
[----:B------:R-:W-:Y:S01]  /*bc20*/  ULEA.HI UR11, UR9, UR11, URZ, 0x7 ;  /* 0x0000000b090b7291 */ /* 0x000fe2000f8f38ff */
[----:B------:R1:W-:Y:S01]  /*bc30*/  SYNCS.ARRIVE.TRANS64.ART0 RZ, [UR7+0x78], R2 ;  /* 0x00007802ffff79a7 */ /* 0x0003e20008500007 */
[----:B------:R-:W-:Y:S02]  /*bc40*/  USHF.R.S32.HI UR4, URZ, 0x7, UR4 ;  /* 0x00000007ff047899 */ /* 0x000fe40008011404 */
[----:B------:R-:W-:Y:S02]  /*bc50*/  USHF.R.S32.HI UR9, URZ, 0x7, UR10 ;  /* 0x00000007ff097899 */ /* 0x000fe4000801140a */
[----:B------:R-:W-:-:S02]  /*bc60*/  ULEA.HI UR5, UR6, UR8, URZ, 0x7 ;  /* 0x0000000806057291 */ /* 0x000fc4000f8f38ff */
[----:B------:R-:W-:Y:S02]  /*bc70*/  UIADD3 UR6, UPT, UPT, -UR4, URZ, URZ ;  /* 0x000000ff04067290 */ /* 0x000fe4000fffe1ff */
[----:B------:R-:W-:Y:S02]  /*bc80*/  @UP0 UIMAD.WIDE UR16, UR11, 0x2000000, UR18 ;  /* 0x020000000b1008a5 */ /* 0x000fe4000f8e0212 */
[----:B------:R-:W-:Y:S02]  /*bc90*/  ULEA.HI.SX32 UR5, UR5, 0x1, 0x19 ;  /* 0x0000000105057891 */ /* 0x000fe4000f8fcaff */
[----:B------:R-:W-:-:S05]  /*bca0*/  UIADD3 UR4, UPT, UPT, -UR9, URZ, URZ ;  /* 0x000000ff09047290 */ /* 0x000fca000fffe1ff */
[----:B------:R-:W-:Y:S02]  /*bcb0*/  @!UP1 UMOV UR5, UR6 ;  /* 0x0000000600059c82 */ /* 0x000fe40008000000 */
[----:B------:R-:W-:Y:S02]  /*bcc0*/  @UP0 UMOV UR4, UR17 ;  /* 0x0000001100040c82 */ /* 0x000fe40008000000 */
[----:B------:R-:W-:-:S04]  /*bcd0*/  UISETP.LT.AND UP0, UPT, UR5, UR4, UPT ;  /* 0x000000040500728c */ /* 0x000fc8000bf01270 */
[----:B------:R-:W-:-:S04]  /*bce0*/  USEL UR4, UR5, UR4, UP0 ;  /* 0x0000000405047287 */ /* 0x000fc80008000000 */
[----:B------:R-:W-:-:S09]  /*bcf0*/  UISETP.GE.AND UP0, UPT, UR4, 0x2, UPT ;  /* 0x000000020400788c */ /* 0x000fd2000bf06270 */
[----:B-1----:R-:W-:Y:S05]  /*bd00*/  BRA.U !UP0, `(.L_x_51) ;  /* 0x0000000908207547 */ /* 0x002fea000b800000 */
[----:B------:R-:W-:Y:S01]  /*bd10*/  LEA R40, R36, UR7, 0x2 ;  /* 0x0000000724287c11 */ /* 0x000fe2000f8e10ff */
[----:B------:R-:W-:-:S12]  /*bd20*/  UIADD3 UR6, UPT, UPT, -UR4, URZ, URZ ;  /* 0x000000ff04067290 */ /* 0x000fd8000fffe1ff */
.L_x_53:
[----:B-1----:R1:W-:Y:S06]  /*bd30*/  BAR.SYNC.DEFER_BLOCKING R39, 0x40 ;  /* 0x000100270000751d */ /* 0x0023ec0000010000 */
[----:B--2---:R-:W2:Y:S02]  /*bd40*/  LDS R41, [R40+0xbc] ;  /* 0x0000bc0028297984 */ /* 0x004ea40000000800 */
[----:B--2---:R-:W-:-:S13]  /*bd50*/  FSETP.GEU.AND P0, PT, R41, 1, PT ;  /* 0x3f8000002900780b */ /* 0x004fda0003f0e000 */
[----:B------:R-:W-:-:S04]  /*bd60*/  VOTE.ANY R4, PT, !P0 ;  /* 0x0000000000047806 */ /* 0x000fc800040e0100 */
[----:B------:R-:W-:-:S13]  /*bd70*/  ISETP.NE.AND P0, PT, R4, RZ, PT ;  /* 0x000000ff0400720c */ /* 0x000fda0003f05270 */
[----:B-1----:R-:W-:Y:S05]  /*bd80*/  @!P0 BRA `(.L_x_52) ;  /* 0x0000000400ec8947 */ /* 0x002fea0003800000 */
[C---:B------:R-:W-:Y:S02]  /*bd90*/  R2UR UR4, R0.reuse ;  /* 0x00000000000472ca */ /* 0x040fe400000e0000 */
[----:B------:R-:W-:-:S11]  /*bda0*/  R2UR UR5, R0 ;  /* 0x00000000000572ca */ /* 0x000fd600000e0000 */
[----:B------:R-:W1:Y:S02]  /*bdb0*/  LDTM.x16 R20, tmem[UR4+0x100] ;  /* 0x00010004001479ee */ /* 0x000e640008240000 */
[-C--:B-1----:R-:W-:Y:S02]  /*bdc0*/  FMUL2 R20, R20.F32x2.HI_LO, R41.reuse.F32 ;  /* 0x000000291414724a */ /* 0x082fe40001000000 */
[-C--:B------:R-:W-:Y:S02]  /*bdd0*/  FMUL2 R22, R22.F32x2.HI_LO, R41.reuse.F32 ;  /* 0x000000291616724a */ /* 0x080fe40001000000 */
[-C--:B------:R-:W-:Y:S02]  /*bde0*/  FMUL2 R24, R24.F32x2.HI_LO, R41.reuse.F32 ;  /* 0x000000291818724a */ /* 0x080fe40001000000 */
[-C--:B------:R-:W-:Y:S02]  /*bdf0*/  FMUL2 R26, R26.F32x2.HI_LO, R41.reuse.F32 ;  /* 0x000000291a1a724a */ /* 0x080fe40001000000 */
[----:B------:R-:W-:-:S02]  /*be00*/  FMUL2 R28, R28.F32x2.HI_LO, R41.F32 ;  /* 0x000000291c1c724a */ /* 0x000fc40001000000 */
[-C--:B------:R-:W-:Y:S02]  /*be10*/  FMUL2 R30, R30.F32x2.HI_LO, R41.reuse.F32 ;  /* 0x000000291e1e724a */ /* 0x080fe40001000000 */
[-C--:B------:R-:W-:Y:S02]  /*be20*/  FMUL2 R32, R32.F32x2.HI_LO, R41.reuse.F32 ;  /* 0x000000292020724a */ /* 0x080fe40001000000 */
[----:B------:R-:W-:-:S04]  /*be30*/  FMUL2 R34, R34.F32x2.HI_LO, R41.F32 ;  /* 0x000000292222724a */ /* 0x000fc80001000000 */
[----:B------:R-:W-:Y:S01]  /*be40*/  STTM.x16 tmem[UR5+0x100], R20 ;  /* 0x00010014000079ed */ /* 0x000fe20008240005 */
        /* <DEDUP_REMOVED lines=109> */
[----:B------:R1:W-:Y:S01]  /*c520*/  STTM.x16 tmem[UR4+0x1b0], R4 ;  /* 0x0001b004000079ed */ /* 0x0003e20008240004 */
[----:B------:R-:W2:Y:S02]  /*c530*/  FENCE.VIEW.ASYNC.T ;  /* 0x00000000000073c6 */ /* 0x000ea40000000200 */
.L_x_52:
[----:B--2---:R2:W-:Y:S01]  /*c540*/  SYNCS.ARRIVE.TRANS64.ART0 RZ, [UR7+0x48], R2 ;  /* 0x00004802ffff79a7 */ /* 0x0045e20008500007 */
[----:B------:R-:W-:-:S04]  /*c550*/  UIADD3 UR6, UPT, UPT, UR6, 0x1, URZ ;  /* 0x0000000106067890 */ /* 0x000fc8000fffe0ff */
[----:B------:R-:W-:Y:S01]  /*c560*/  UISETP.NE.AND UP0, UPT, UR6, -0x1, UPT ;  /* 0xffffffff0600788c */ /* 0x000fe2000bf05270 */
[----:B------:R2:W-:Y:S08]  /*c570*/  SYNCS.ARRIVE.TRANS64.ART0 RZ, [UR7+0x78], R2 ;  /* 0x00007802ffff79a7 */ /* 0x0005f00008500007 */
[----:B------:R-:W-:Y:S05]  /*c580*/  BRA.U UP0, `(.L_x_53) ;  /* 0xfffffff500e87547 */ /* 0x000fea000b83ffff */
.L_x_51:
[----:B------:R3:W-:Y:S01]  /*c590*/  BAR.SYNC.DEFER_BLOCKING R39, 0x40 ;  /* 0x000100270000751d */ /* 0x0007e20000010000 */
[----:B-1----:R-:W-:Y:S01]  /*c5a0*/  LEA R5, R36, UR7, 0x2 ;  /* 0x0000000724057c11 */ /* 0x002fe2000f8e10ff */
[----:B------:R-:W-:Y:S02]  /*c5b0*/  IMAD.MOV.U32 R55, RZ, RZ, 0x10 ;  /* 0x00000010ff377424 */ /* 0x000fe400078e00ff */
[----:B------:R-:W-:Y:S02]  /*c5c0*/  IMAD.MOV.U32 R44, RZ, RZ, 0x20 ;  /* 0x00000020ff2c7424 */ /* 0x000fe400078e00ff */
[----:B------:R-:W-:Y:S01]  /*c5d0*/  IMAD.MOV.U32 R4, RZ, RZ, -0x80000000 ;  /* 0x80000000ff047424 */ /* 0x000fe200078e00ff */
[----:B------:R3:W1:Y:S04]  /*c5e0*/  LDS R49, [R5+0xbc] ;  /* 0x0000bc0005317984 */ /* 0x0006680000000800 */
[----:B------:R3:W4:Y:S01]  /*c5f0*/  LDS R48, [R5+0x2bc] ;  /* 0x0002bc0005307984 */ /* 0x0007220000000800 */
[----:B------:R3:W-:Y:S01]  /*c600*/  SYNCS.ARRIVE.TRANS64.ART0 RZ, [UR7+0x78], R2 ;  /* 0x00007802ffff79a7 */ /* 0x0007e20008500007 */
[----:B------:R-:W5:Y:S02]  /*c610*/  SYNCS.PHASECHK.TRANS64.TRYWAIT P2, [UR7+0x60], RZ ;  /* 0x000060ffff0075a7 */ /* 0x000f640008041107 */
[----:B-----5:R-:W-:-:S05]  /*c620*/  R2P PR, R3, 0x3 ;  /* 0x0000000303007804 */ /* 0x020fca0000000000 */
[----:B------:R-:W-:Y:S02]  /*c630*/  SEL R55, R55, 0xfffffff0, !P0 ;  /* 0xfffffff037377807 */ /* 0x000fe40004000000 */
[----:B------:R-:W-:Y:S01]  /*c640*/  SEL R44, R44, 0xffffffe0, !P1 ;  /* 0xffffffe02c2c7807 */ /* 0x000fe20004800000 */
[----:B-1-34-:R-:W-:Y:S06]  /*c650*/  @!P2 BRA `(.L_x_54) ;  /* 0x0000001c0058a947 */ /* 0x01afec0003800000 */
.L_x_108:
[----:B------:R-:W1:Y:S01]  /*c660*/  SYNCS.PHASECHK.TRANS64.TRYWAIT P0, [UR7+0x88], R4 ;  /* 0x00008804ff0075a7 */ /* 0x000e620008001107 */
[----:B------:R-:W-:Y:S02]  /*c670*/  R2UR UR4, R0 ;  /* 0x00000000000472ca */ /* 0x000fe400000e0000 */
[----:B------:R-:W-:Y:S01]  /*c680*/  FSETP.NE.AND P1, PT, R49, RZ, PT ;  /* 0x000000ff3100720b */ /* 0x000fe20003f25000 */
[----:B-1----:R-:W-:-:S12]  /*c690*/  @!P0 BRA `(.L_x_55) ;  /* 0x0000001c005c8947 */ /* 0x002fd80003800000 */
.L_x_110:
[----:B-1----:R-:W1:Y:S01]  /*c6a0*/  LDTM.x16 R4, tmem[UR4+0x100] ;  /* 0x00010004000479ee */ /* 0x002e620008240000 */
[----:B------:R-:W-:Y:S01]  /*c6b0*/  R2UR UR4, R0 ;  /* 0x00000000000472ca */ /* 0x000fe200000e0000 */
[----:B------:R-:W3:Y:S01]  /*c6c0*/  LDCU UR5, c[0x0][0x614] ;  /* 0x0000c280ff0577ac */ /* 0x000ee20008000800 */
[----:B------:R-:W-:Y:S01]  /*c6d0*/  FSEL R39, R49, 1, P1 ;  /* 0x3f80000031277808 */ /* 0x000fe20000800000 */
[----:B------:R-:W-:Y:S01]  /*c6e0*/  BSSY.RECONVERGENT B0, `(.L_x_50) ;  /* 0x0000115000007945 */ /* 0x000fe20003800200 */
[----:B------:R-:W-:Y:S01]  /*c6f0*/  SHF.R.U32.HI R21, RZ, 0x3, R38 ;  /* 0x00000003ff157819 */ /* 0x000fe20000011626 */
[----:B------:R-:W4:Y:S01]  /*c700*/  LDCU UR6, c[0x0][0x380] ;  /* 0x00007000ff0677ac */ /* 0x000f220008000800 */
[----:B------:R-:W-:Y:S01]  /*c710*/  LOP3.LUT P0, RZ, R3, 0x4, RZ, 0xc0, !PT ;  /* 0x0000000403ff7812 */ /* 0x000fe2000780c0ff */
[----:B------:R-:W-:Y:S01]  /*c720*/  @P1 MUFU.LG2 R49, R49 ;  /* 0x0000003100311308 */ /* 0x000fe20000000c00 */
[----:B------:R-:W-:Y:S01]  /*c730*/  LOP3.LUT R54, R38, 0x70, R21, 0x78, !PT ;  /* 0x0000007026367812 */ /* 0x000fe200078e7815 */
[----:B------:R-:W-:-:S03]  /*c740*/  IMAD.MOV.U32 R0, RZ, RZ, -0x800000 ;  /* 0xff800000ff007424 */ /* 0x000fc600078e00ff */
[----:B------:R-:W-:Y:S01]  /*c750*/  IADD3 R3, PT, PT, R54, 0x40, RZ ;  /* 0x0000004036037810 */ /* 0x000fe20007ffe0ff */
[----:B------:R-:W5:Y:S01]  /*c760*/  LDTM.x16 R20, tmem[UR4+0x110] ;  /* 0x00011004001479ee */ /* 0x000f620008240000 */
[--C-:B------:R-:W-:Y:S01]  /*c770*/  IMAD.IADD R53, R55, 0x1, R54.reuse ;  /* 0x0000000137357824 */ /* 0x100fe200078e0236 */
[----:B------:R-:W1:Y:S01]  /*c780*/  MUFU.RCP R39, R39 ;  /* 0x0000002700277308 */ /* 0x000e620000001000 */
[----:B------:R-:W-:-:S03]  /*c790*/  IMAD.IADD R52, R44, 0x1, R54 ;  /* 0x000000012c347824 */ /* 0x000fc600078e0236 */
[----:B------:R-:W-:Y:S02]  /*c7a0*/  @P0 VIADD R3, R54, 0xffffffc0 ;  /* 0xffffffc036030836 */ /* 0x000fe40000000000 */
[C---:B------:R-:W-:Y:S02]  /*c7b0*/  IMAD.IADD R51, R55.reuse, 0x1, R52 ;  /* 0x0000000137337824 */ /* 0x040fe400078e0234 */
[----:B------:R-:W-:Y:S01]  /*c7c0*/  IMAD.IADD R38, R44, 0x1, R3 ;  /* 0x000000012c267824 */ /* 0x000fe200078e0203 */
[----:B------:R-:W-:-:S04]  /*c7d0*/  IADD3 R50, PT, PT, R55, R3, RZ ;  /* 0x0000000337327210 */ /* 0x000fc80007ffe0ff */
[----:B------:R-:W-:Y:S01]  /*c7e0*/  IADD3 R55, PT, PT, R55, R38, RZ ;  /* 0x0000002637377210 */ /* 0x000fe20007ffe0ff */
[-C--:B-1----:R-:W-:Y:S02]  /*c7f0*/  FMUL2 R10, R10.F32x2.HI_LO, R39.reuse.F32 ;  /* 0x000000270a0a724a */ /* 0x082fe40001000000 */
[-C--:B------:R-:W-:Y:S02]  /*c800*/  FMUL2 R8, R8.F32x2.HI_LO, R39.reuse.F32 ;  /* 0x000000270808724a */ /* 0x080fe40001000000 */
[-C--:B------:R-:W-:Y:S01]  /*c810*/  FMUL2 R6, R6.F32x2.HI_LO, R39.reuse.F32 ;  /* 0x000000270606724a */ /* 0x080fe20001000000 */
[----:B------:R-:W-:Y:S01]  /*c820*/  F2FP.BF16.F32.PACK_AB R11, R11, R10 ;  /* 0x0000000a0b0b723e */ /* 0x000fe200000010ff */
        /* <DEDUP_REMOVED lines=10> */
[-C--:B-----5:R-:W-:Y:S01]  /*c8d0*/  FMUL2 R26, R26.F32x2.HI_LO, R39.reuse.F32 ;  /* 0x000000271a1a724a */ /* 0x0a0fe20001000000 */
[----:B------:R1:W-:Y:S01]  /*c8e0*/  STS.128 [R54], R8 ;  /* 0x0000000836007388 */ /* 0x0003e20000000c00 */
[-C--:B------:R-:W-:Y:S01]  /*c8f0*/  FMUL2 R24, R24.F32x2.HI_LO, R39.reuse.F32 ;  /* 0x000000271818724a */ /* 0x080fe20001000000 */
[----:B------:R-:W-:Y:S01]  /*c900*/  F2FP.BF16.F32.PACK_AB R5, R15, R14 ;  /* 0x0000000e0f05723e */ /* 0x000fe200000010ff */
[-C--:B------:R-:W-:Y:S01]  /*c910*/  FMUL2 R22, R22.F32x2.HI_LO, R39.reuse.F32 ;  /* 0x000000271616724a */ /* 0x080fe20001000000 */
[----:B------:R-:W-:Y:S01]  /*c920*/  F2FP.BF16.F32.PACK_AB R4, R13, R12 ;  /* 0x0000000c0d04723e */ /* 0x000fe200000010ff */
[----:B------:R-:W-:-:S02]  /*c930*/  FMUL2 R20, R20.F32x2.HI_LO, R39.F32 ;  /* 0x000000271414724a */ /* 0x000fc40001000000 */
[-C--:B------:R-:W-:Y:S02]  /*c940*/  FMUL2 R34, R34.F32x2.HI_LO, R39.reuse.F32 ;  /* 0x000000272222724a */ /* 0x080fe40001000000 */
[-C--:B------:R-:W-:Y:S01]  /*c950*/  FMUL2 R32, R32.F32x2.HI_LO, R39.reuse.F32 ;  /* 0x000000272020724a */ /* 0x080fe20001000000 */
[----:B------:R-:W-:Y:S01]  /*c960*/  STS.128 [R53], R4 ;  /* 0x0000000435007388 */ /* 0x000fe20000000c00 */
[-C--:B------:R-:W-:Y:S01]  /*c970*/  FMUL2 R30, R30.F32x2.HI_LO, R39.reuse.F32 ;  /* 0x000000271e1e724a */ /* 0x080fe20001000000 */
[----:B------:R-:W-:Y:S01]  /*c980*/  F2FP.BF16.F32.PACK_AB R35, R35, R34 ;  /* 0x000000222323723e */ /* 0x000fe200000010ff */
[----:B------:R-:W-:Y:S01]  /*c990*/  FMUL2 R28, R28.F32x2.HI_LO, R39.F32 ;  /* 0x000000271c1c724a */ /* 0x000fe20001000000 */
[----:B------:R-:W-:Y:S02]  /*c9a0*/  F2FP.BF16.F32.PACK_AB R34, R33, R32 ;  /* 0x000000202122723e */ /* 0x000fe400000010ff */
[----:B------:R-:W-:Y:S02]  /*c9b0*/  F2FP.BF16.F32.PACK_AB R33, R31, R30 ;  /* 0x0000001e1f21723e */ /* 0x000fe400000010ff */
[----:B------:R-:W-:-:S02]  /*c9c0*/  F2FP.BF16.F32.PACK_AB R32, R29, R28 ;  /* 0x0000001c1d20723e */ /* 0x000fc400000010ff */
[----:B-1----:R-:W-:Y:S02]  /*c9d0*/  F2FP.BF16.F32.PACK_AB R11, R27, R26 ;  /* 0x0000001a1b0b723e */ /* 0x002fe400000010ff */
[----:B------:R-:W-:Y:S02]  /*c9e0*/  F2FP.BF16.F32.PACK_AB R10, R25, R24 ;  /* 0x00000018190a723e */ /* 0x000fe400000010ff */
[----:B------:R-:W-:Y:S02]  /*c9f0*/  F2FP.BF16.F32.PACK_AB R9, R23, R22 ;  /* 0x000000161709723e */ /* 0x000fe400000010ff */
[----:B------:R-:W-:Y:S02]  /*ca00*/  F2FP.BF16.F32.PACK_AB R8, R21, R20 ;  /* 0x000000141508723e */ /* 0x000fe400000010ff */
[----:B------:R-:W1:Y:S03]  /*ca10*/  LDTM.x16 R12, tmem[UR4+0x120] ;  /* 0x00012004000c79ee */ /* 0x000e660008240000 */
[----:B------:R5:W-:Y:S04]  /*ca20*/  STS.128 [R52], R8 ;  /* 0x0000000834007388 */ /* 0x000be80000000c00 */
[----:B------:R-:W-:Y:S01]  /*ca30*/  STS.128 [R51], R32 ;  /* 0x0000002033007388 */ /* 0x000fe20000000c00 */
[----:B-1----:R-:W-:-:S02]  /*ca40*/  FMUL2 R18, R18.F32x2.HI_LO, R39.F32 ;  /* 0x000000271212724a */ /* 0x002fc40001000000 */
        /* <DEDUP_REMOVED lines=10> */
[----:B-----5:R-:W1:Y:S01]  /*caf0*/  LDTM.x16 R4, tmem[UR4+0x130] ;  /* 0x00013004000479ee */ /* 0x020e620008240000 */
[----:B------:R-:W-:Y:S01]  /*cb00*/  FMUL2 R20, R20.F32x2.HI_LO, R39.F32 ;  /* 0x000000271414724a */ /* 0x000fe20001000000 */
[----:B------:R-:W-:Y:S01]  /*cb10*/  F2FP.BF16.F32.PACK_AB R43, R27, R26 ;  /* 0x0000001a1b2b723e */ /* 0x000fe200000010ff */
[----:B------:R5:W-:Y:S01]  /*cb20*/  STS.128 [R3], R28 ;  /* 0x0000001c03007388 */ /* 0x000be20000000c00 */
[----:B------:R-:W-:-:S02]  /*cb30*/  F2FP.BF16.F32.PACK_AB R42, R25, R24 ;  /* 0x00000018192a723e */ /* 0x000fc400000010ff */
[----:B------:R-:W-:Y:S02]  /*cb40*/  F2FP.BF16.F32.PACK_AB R41, R23, R22 ;  /* 0x000000161729723e */ /* 0x000fe400000010ff */
[----:B------:R-:W-:-:S05]  /*cb50*/  F2FP.BF16.F32.PACK_AB R40, R21, R20 ;  /* 0x000000141528723e */ /* 0x000fca00000010ff */
[----:B------:R-:W-:Y:S01]  /*cb60*/  STS.128 [R50], R40 ;  /* 0x0000002832007388 */ /* 0x000fe20000000c00 */
        /* <DEDUP_REMOVED lines=8> */
[----:B-----5:R-:W1:Y:S01]  /*cbf0*/  LDTM.x16 R20, tmem[UR4+0x140] ;  /* 0x00014004001479ee */ /* 0x020e620008240000 */
[----:B------:R-:W-:Y:S01]  /*cc00*/  F2FP.BF16.F32.PACK_AB R8, R5, R4 ;  /* 0x000000040508723e */ /* 0x000fe200000010ff */
[-C--:B------:R-:W-:Y:S01]  /*cc10*/  FMUL2 R16, R16.F32x2.HI_LO, R39.reuse.F32 ;  /* 0x000000271010724a */ /* 0x080fe20001000000 */
[----:B------:R-:W-:Y:S01]  /*cc20*/  F2FP.BF16.F32.PACK_AB R7, R19, R18 ;  /* 0x000000121307723e */ /* 0x000fe200000010ff */
[----:B------:R-:W-:-:S02]  /*cc30*/  FMUL2 R14, R14.F32x2.HI_LO, R39.F32 ;  /* 0x000000270e0e724a */ /* 0x000fc40001000000 */
[----:B------:R-:W-:Y:S01]  /*cc40*/  FMUL2 R12, R12.F32x2.HI_LO, R39.F32 ;  /* 0x000000270c0c724a */ /* 0x000fe20001000000 */
[----:B------:R5:W-:Y:S01]  /*cc50*/  STS.128 [R38], R8 ;  /* 0x0000000826007388 */ /* 0x000be20000000c00 */
[----:B------:R-:W-:Y:S02]  /*cc60*/  F2FP.BF16.F32.PACK_AB R6, R17, R16 ;  /* 0x000000101106723e */ /* 0x000fe400000010ff */
[----:B------:R-:W-:Y:S02]  /*cc70*/  F2FP.BF16.F32.PACK_AB R5, R15, R14 ;  /* 0x0000000e0f05723e */ /* 0x000fe400000010ff */
[----:B------:R-:W-:-:S05]  /*cc80*/  F2FP.BF16.F32.PACK_AB R4, R13, R12 ;  /* 0x0000000c0d04723e */ /* 0x000fca00000010ff */
[----:B------:R-:W-:Y:S01]  /*cc90*/  STS.128 [R55], R4 ;  /* 0x0000000437007388 */ /* 0x000fe20000000c00 */
[-C--:B-1----:R-:W-:Y:S02]  /*cca0*/  FMUL2 R26, R26.F32x2.HI_LO, R39.reuse.F32 ;  /* 0x000000271a1a724a */ /* 0x082fe40001000000 */
[-C--:B------:R-:W-:Y:S02]  /*ccb0*/  FMUL2 R24, R24.F32x2.HI_LO, R39.reuse.F32 ;  /* 0x000000271818724a */ /* 0x080fe40001000000 */
[-C--:B------:R-:W-:Y:S02]  /*ccc0*/  FMUL2 R22, R22.F32x2.HI_LO, R39.reuse.F32 ;  /* 0x000000271616724a */ /* 0x080fe40001000000 */
[-C--:B------:R-:W-:Y:S02]  /*ccd0*/  FMUL2 R20, R20.F32x2.HI_LO, R39.reuse.F32 ;  /* 0x000000271414724a */ /* 0x080fe40001000000 */
[-C--:B------:R-:W-:Y:S02]  /*cce0*/  FMUL2 R34, R34.F32x2.HI_LO, R39.reuse.F32 ;  /* 0x000000272222724a */ /* 0x080fe40001000000 */
[----:B------:R-:W-:-:S02]  /*ccf0*/  FMUL2 R32, R32.F32x2.HI_LO, R39.F32 ;  /* 0x000000272020724a */ /* 0x000fc40001000000 */
[-C--:B------:R-:W-:Y:S01]  /*cd00*/  FMUL2 R30, R30.F32x2.HI_LO, R39.reuse.F32 ;  /* 0x000000271e1e724a */ /* 0x080fe20001000000 */
[----:B------:R-:W-:Y:S01]  /*cd10*/  F2FP.BF16.F32.PACK_AB R35, R35, R34 ;  /* 0x000000222323723e */ /* 0x000fe200000010ff */
[----:B------:R-:W-:Y:S01]  /*cd20*/  FMUL2 R28, R28.F32x2.HI_LO, R39.F32 ;  /* 0x000000271c1c724a */ /* 0x000fe20001000000 */
[----:B-----5:R-:W-:Y:S02]  /*cd30*/  F2FP.BF16.F32.PACK_AB R11, R27, R26 ;  /* 0x0000001a1b0b723e */ /* 0x020fe400000010ff */
[----:B------:R-:W-:Y:S02]  /*cd40*/  F2FP.BF16.F32.PACK_AB R10, R25, R24 ;  /* 0x00000018190a723e */ /* 0x000fe400000010ff */
[----:B------:R-:W-:Y:S02]  /*cd50*/  F2FP.BF16.F32.PACK_AB R9, R23, R22 ;  /* 0x000000161709723e */ /* 0x000fe400000010ff */
[----:B------:R-:W-:Y:S02]  /*cd60*/  F2FP.BF16.F32.PACK_AB R8, R21, R20 ;  /* 0x000000141508723e */ /* 0x000fe400000010ff */
[----:B------:R-:W1:Y:S01]  /*cd70*/  LDTM.x16 R12, tmem[UR4+0x150] ;  /* 0x00015004000c79ee */ /* 0x000e620008240000 */
[----:B------:R-:W-:-:S02]  /*cd80*/  F2FP.BF16.F32.PACK_AB R34, R33, R32 ;  /* 0x000000202122723e */ /* 0x000fc400000010ff */
[----:B------:R-:W-:Y:S01]  /*cd90*/  F2FP.BF16.F32.PACK_AB R33, R31, R30 ;  /* 0x0000001e1f21723e */ /* 0x000fe200000010ff */
[----:B------:R5:W-:Y:S01]  /*cda0*/  STS.128 [R54+0x4000], R8 ;  /* 0x0040000836007388 */ /* 0x000be20000000c00 */
[----:B------:R-:W-:-:S05]  /*cdb0*/  F2FP.BF16.F32.PACK_AB R32, R29, R28 ;  /* 0x0000001c1d20723e */ /* 0x000fca00000010ff */
[----:B------:R-:W-:Y:S01]  /*cdc0*/  STS.128 [R53+0x4000], R32 ;  /* 0x0040002035007388 */ /* 0x000fe20000000c00 */
        /* <DEDUP_REMOVED lines=14> */
[----:B------:R5:W-:Y:S01]  /*ceb0*/  STS.128 [R52+0x4000], R28 ;  /* 0x0040001c34007388 */ /* 0x000be20000000c00 */
[----:B------:R-:W-:-:S02]  /*cec0*/  F2FP.BF16.F32.PACK_AB R42, R25, R24 ;  /* 0x00000018192a723e */ /* 0x000fc400000010ff */
[----:B------:R-:W-:Y:S02]  /*ced0*/  F2FP.BF16.F32.PACK_AB R41, R23, R22 ;  /* 0x000000161729723e */ /* 0x000fe400000010ff */
        /* <DEDUP_REMOVED lines=11> */
[-C--:B------:R-:W-:Y:S01]  /*cf90*/  FMUL2 R16, R16.F32x2.HI_LO, R39.reuse.F32 ;  /* 0x000000271010724a */ /* 0x080fe20001000000 */
[----:B------:R-:W-:Y:S01]  /*cfa0*/  F2FP.BF16.F32.PACK_AB R44, R5, R4 ;  /* 0x00000004052c723e */ /* 0x000fe200000010ff */
[-C--:B------:R-:W-:Y:S01]  /*cfb0*/  FMUL2 R14, R14.F32x2.HI_LO, R39.reuse.F32 ;  /* 0x000000270e0e724a */ /* 0x080fe20001000000 */
[----:B------:R-:W-:Y:S01]  /*cfc0*/  F2FP.BF16.F32.PACK_AB R7, R19, R18 ;  /* 0x000000121307723e */ /* 0x000fe200000010ff */
[----:B------:R-:W-:Y:S01]  /*cfd0*/  FMUL2 R12, R12.F32x2.HI_LO, R39.F32 ;  /* 0x000000270c0c724a */ /* 0x000fe20001000000 */
[----:B------:R-:W-:Y:S01]  /*cfe0*/  F2FP.BF16.F32.PACK_AB R6, R17, R16 ;  /* 0x000000101106723e */ /* 0x000fe200000010ff */
[----:B------:R-:W-:Y:S01]  /*cff0*/  STS.128 [R3+0x4000], R44 ;  /* 0x0040002c03007388 */ /* 0x000fe20000000c00 */
[----:B------:R-:W-:-:S02]  /*d000*/  F2FP.BF16.F32.PACK_AB R5, R15, R14 ;  /* 0x0000000e0f05723e */ /* 0x000fc400000010ff */
        /* <DEDUP_REMOVED lines=13> */
[----:B------:R-:W1:Y:S01]  /*d0e0*/  LDTM.x16 R12, tmem[UR4+0x180] ;  /* 0x00018004000c79ee */ /* 0x000e620008240000 */
        /* <DEDUP_REMOVED lines=40> */
[----:B------:R5:W-:Y:S01]  /*d370*/  STS.128 [R52+0x8000], R8 ;  /* 0x0080000834007388 */ /* 0x000be20000000c00 */
[----:B------:R-:W-:Y:S02]  /*d380*/  F2FP.BF16.F32.PACK_AB R42, R17, R16 ;  /* 0x00000010112a723e */ /* 0x000fe400000010ff */
        /* <DEDUP_REMOVED lines=15> */
[----:B-----5:R-:W1:Y:S01]  /*d480*/  LDTM.x16 R4, tmem[UR4+0x1b0] ;  /* 0x0001b004000479ee */ /* 0x020e620008240000 */
[----:B------:R-:W-:Y:S01]  /*d490*/  FMUL2 R28, R28.F32x2.HI_LO, R39.F32 ;  /* 0x000000271c1c724a */ /* 0x000fe20001000000 */
[----:B------:R-:W-:Y:S01]  /*d4a0*/  F2FP.BF16.F32.PACK_AB R34, R33, R32 ;  /* 0x000000202122723e */ /* 0x000fe200000010ff */
[----:B------:R-:W-:Y:S01]  /*d4b0*/  ULOP3.LUT UR4, URZ, UR15, URZ, 0x33, !UPT ;  /* 0x0000000fff047292 */ /* 0x000fe2000f8e33ff */
[----:B------:R-:W-:Y:S01]  /*d4c0*/  F2FP.BF16.F32.PACK_AB R33, R31, R30 ;  /* 0x0000001e1f21723e */ /* 0x000fe200000010ff */
[----:B------:R-:W-:Y:S01]  /*d4d0*/  STS.128 [R3+0x8000], R24 ;  /* 0x0080001803007388 */ /* 0x000fe20000000c00 */
[----:B------:R-:W-:Y:S01]  /*d4e0*/  F2FP.BF16.F32.PACK_AB R32, R29, R28 ;  /* 0x0000001c1d20723e */ /* 0x000fe200000010ff */
[----:B---3--:R-:W-:-:S04]  /*d4f0*/  UIADD3 UR4, UPT, UPT, UR4, UR5, URZ ;  /* 0x0000000504047290 */ /* 0x008fc8000fffe0ff */
[----:B------:R-:W-:Y:S01]  /*d500*/  STS.128 [R50+0x8000], R32 ;  /* 0x0080002032007388 */ /* 0x000fe20000000c00 */
[----:B------:R-:W-:-:S04]  /*d510*/  USHF.L.U32 UR4, UR4, 0x7, URZ ;  /* 0x0000000704047899 */ /* 0x000fc800080006ff */
[----:B----4-:R-:W-:-:S06]  /*d520*/  UIADD3 UR5, UPT, UPT, -UR4, UR6, URZ ;  /* 0x0000000604057290 */ /* 0x010fcc000fffe1ff */
[----:B------:R-:W-:Y:S01]  /*d530*/  ISETP.LT.AND P0, PT, R36, UR5, PT ;  /* 0x0000000524007c0c */ /* 0x000fe2000bf01270 */
[-C--:B-1----:R-:W-:Y:S02]  /*d540*/  FMUL2 R20, R4.F32x2.HI_LO, R39.reuse.F32 ;  /* 0x000000270414724a */ /* 0x082fe40001000000 */
[-C--:B------:R-:W-:Y:S02]  /*d550*/  FMUL2 R4, R6.F32x2.HI_LO, R39.reuse.F32 ;  /* 0x000000270604724a */ /* 0x080fe40001000000 */
        /* <DEDUP_REMOVED lines=9> */
[----:B------:R-:W-:Y:S01]  /*d5f0*/  FMUL2 R16, R16.F32x2.HI_LO, R39.F32 ;  /* 0x000000271010724a */ /* 0x000fe20001000000 */
[----:B------:R-:W-:-:S02]  /*d600*/  F2FP.BF16.F32.PACK_AB R11, R19, R18 ;  /* 0x00000012130b723e */ /* 0x000fc400000010ff */
[----:B------:R-:W-:Y:S01]  /*d610*/  F2FP.BF16.F32.PACK_AB R9, R15, R14 ;  /* 0x0000000e0f09723e */ /* 0x000fe200000010ff */
[----:B------:R1:W-:Y:S01]  /*d620*/  STS.128 [R38+0x8000], R4 ;  /* 0x0080000426007388 */ /* 0x0003e20000000c00 */
[----:B------:R-:W-:Y:S01]  /*d630*/  F2FP.BF16.F32.PACK_AB R10, R17, R16 ;  /* 0x00000010110a723e */ /* 0x000fe200000010ff */
[----:B------:R-:W3:Y:S01]  /*d640*/  @P1 LDC R15, c[0x0][0x600] ;  /* 0x00018000ff0f1b82 */ /* 0x000ee20000000800 */
[----:B------:R-:W-:-:S05]  /*d650*/  F2FP.BF16.F32.PACK_AB R8, R13, R12 ;  /* 0x0000000c0d08723e */ /* 0x000fca00000010ff */
[----:B------:R4:W-:Y:S01]  /*d660*/  STS.128 [R55+0x8000], R8 ;  /* 0x0080000837007388 */ /* 0x0009e20000000c00 */
[----:B------:R5:W-:Y:S06]  /*d670*/  MEMBAR.ALL.CTA ;  /* 0x0000000000007992 */ /* 0x000bec0000008000 */
[----:B-----5:R-:W5:Y:S01]  /*d680*/  FENCE.VIEW.ASYNC.S ;  /* 0x00000000000073c6 */ /* 0x020f620000000000 */
[----:B---3--:R-:W-:-:S04]  /*d690*/  @P1 FFMA R15, R48, R15, R49 ;  /* 0x0000000f300f1223 */ /* 0x008fc80000000031 */
[----:B------:R-:W-:Y:S01]  /*d6a0*/  @P1 FMUL R0, R15, 0.69314718246459960938 ;  /* 0x3f3172180f001820 */ /* 0x000fe20000400000 */
[----:B-1----:R-:W-:Y:S01]  /*d6b0*/  MOV R6, RZ ;  /* 0x000000ff00067202 */ /* 0x002fe20000000f00 */
[----:B-----5:R4:W-:Y:S01]  /*d6c0*/  SYNCS.ARRIVE.TRANS64.ART0 RZ, [UR7+0x48], R2 ;  /* 0x00004802ffff79a7 */ /* 0x0209e20008500007 */
[----:B------:R4:W-:Y:S01]  /*d6d0*/  SYNCS.ARRIVE.TRANS64.ART0 RZ, [UR7+0x80], R2 ;  /* 0x00008002ffff79a7 */ /* 0x0009e20008500007 */
[----:B------:R-:W-:Y:S05]  /*d6e0*/  @!P0 BRA `(.L_x_56) ;  /* 0x0000000000508947 */ /* 0x000fea0003800000 */
[----:B------:R-:W1:Y:S01]  /*d6f0*/  LDC.64 R4, c[0x0][0x3c8] ;  /* 0x0000f200ff047b82 */ /* 0x000e620000000a00 */
[----:B------:R-:W-:Y:S01]  /*d700*/  HFMA2 R37, -RZ, RZ, 0, 0 ;  /* 0x00000000ff257431 */ /* 0x000fe200000001ff */
[----:B------:R-:W-:Y:S02]  /*d710*/  USHF.R.S32.HI UR5, URZ, 0x1f, UR13 ;  /* 0x0000001fff057899 */ /* 0x000fe4000801140d */
[----:B------:R-:W-:Y:S01]  /*d720*/  USHF.R.S32.HI UR10, URZ, 0x1f, UR14 ;  /* 0x0000001fff0a7899 */ /* 0x000fe2000801140e */
[----:B------:R-:W3:Y:S03]  /*d730*/  LDCU.64 UR8, c[0x0][0x3b0] ;  /* 0x00007600ff0877ac */ /* 0x000ee60008000a00 */
[----:B--2-4-:R-:W2:Y:S01]  /*d740*/  LDC.64 R2, c[0x0][0x3d0] ;  /* 0x0000f400ff027b82 */ /* 0x014ea20000000a00 */
[----:B------:R-:W-:Y:S01]  /*d750*/  USHF.R.S32.HI UR6, URZ, 0x1f, UR4 ;  /* 0x0000001fff067899 */ /* 0x000fe20008011404 */
[----:B-1----:R-:W-:-:S04]  /*d760*/  IMAD.WIDE.U32 R36, R4, UR13, R36 ;  /* 0x0000000d04247c25 */ /* 0x002fc8000f8e0024 */
[----:B------:R-:W-:Y:S01]  /*d770*/  IMAD R4, R4, UR5, RZ ;  /* 0x0000000504047c24 */ /* 0x000fe2000f8e02ff */
[----:B------:R-:W-:-:S03]  /*d780*/  IADD3 R8, P0, PT, R36, UR4, RZ ;  /* 0x0000000424087c10 */ /* 0x000fc6000ff1e0ff */
[----:B------:R-:W-:Y:S02]  /*d790*/  IMAD R5, R5, UR13, R4 ;  /* 0x0000000d05057c24 */ /* 0x000fe4000f8e0204 */
[C---:B--2---:R-:W-:Y:S01]  /*d7a0*/  IMAD R4, R2.reuse, UR10, RZ ;  /* 0x0000000a02047c24 */ /* 0x044fe2000f8e02ff */
[----:B------:R-:W1:Y:S02]  /*d7b0*/  LDCU.64 UR10, c[0x0][0x358] ;  /* 0x00006b00ff0a77ac */ /* 0x000e640008000a00 */
[----:B------:R-:W-:Y:S01]  /*d7c0*/  IADD3.X R9, PT, PT, R37, UR6, R5, P0, !PT ;  /* 0x0000000625097c10 */ /* 0x000fe200087fe405 */
[----:B------:R-:W-:Y:S02]  /*d7d0*/  IMAD R3, R3, UR14, R4 ;  /* 0x0000000e03037c24 */ /* 0x000fe4000f8e0204 */
[----:B------:R-:W-:-:S05]  /*d7e0*/  IMAD.WIDE.U32 R8, R2, UR14, R8 ;  /* 0x0000000e02087c25 */ /* 0x000fca000f8e0008 */
[----:B------:R-:W-:Y:S02]  /*d7f0*/  IADD3 R3, PT, PT, R9, R3, RZ ;  /* 0x0000000309037210 */ /* 0x000fe40007ffe0ff */
[----:B---3--:R-:W-:-:S04]  /*d800*/  LEA R2, P0, R8, UR8, 0x2 ;  /* 0x0000000808027c11 */ /* 0x008fc8000f8010ff */
[----:B------:R-:W-:-:S05]  /*d810*/  LEA.HI.X R3, R8, UR9, R3, 0x2, P0 ;  /* 0x0000000908037c11 */ /* 0x000fca00080f1403 */
[----:B-1----:R1:W-:Y:S04]  /*d820*/  STG.E desc[UR10][R2.64], R0 ;  /* 0x0000000002007986 */ /* 0x0023e8000c10190a */
.L_x_56:
[----:B------:R-:W-:Y:S05]  /*d830*/  BSYNC.RECONVERGENT B0 ;  /* 0x0000000000007941 */ /* 0x000fea0003800200 */
.L_x_50:
[----:B------:R-:W-:-:S04]  /*d840*/  SHF.L.U32 R6, R6, 0x1f, RZ ;  /* 0x0000001f06067819 */ /* 0x000fc800000006ff */
[----:B------:R-:W3:Y:S02]  /*d850*/  SYNCS.PHASECHK.TRANS64.TRYWAIT P0, [UR7+0x88], R6 ;  /* 0x00008806ff0075a7 */ /* 0x000ee40008001107 */
[----:B---3--:R-:W-:Y:S05]  /*d860*/  @!P0 BRA `(.L_x_57) ;  /* 0x0000000c00048947 */ /* 0x008fea0003800000 */
.L_x_112:
[----:B------:R-:W-:Y:S06]  /*d870*/  BAR.ARV 0x2, 0x120 ;  /* 0x0084800000007b1d */ /* 0x000fec0000002000 */
[----:B------:R-:W-:Y:S05]  /*d880*/  EXIT ;  /* 0x000000000000794d */ /* 0x000fea0003800000 */
.L_x_6:
[----:B------:R-:W-:-:S07]  /*d890*/  MOV R4, UR4 ;  /* 0x0000000400047c02 */ /* 0x000fce0008000f00 */
.L_x_58:
[----:B-1----:R1:W2:Y:S02]  /*d8a0*/  SYNCS.PHASECHK.TRANS64.TRYWAIT P0, [R4+URZ+0x80], RZ ;  /* 0x000080ff040075a7 */ /* 0x0022a400080011ff */
[----:B--2---:R-:W-:Y:S05]  /*d8b0*/  @!P0 NANOSLEEP.SYNCS 0x989680 ;  /* 0x009896800000895d */ /* 0x004fea0003900000 */
[----:B------:R-:W2:Y:S02]  /*d8c0*/  @!P0 SYNCS.PHASECHK.TRANS64 P0, [R4+URZ+0x80], RZ ;  /* 0x000080ff040085a7 */ /* 0x000ea400080010ff */
[----:B--2---:R-:W-:Y:S05]  /*d8d0*/  @!P0 BRA `(.L_x_58) ;  /* 0xfffffffc00f08947 */ /* 0x004fea000383ffff */
[----:B------:R-:W-:Y:S05]  /*d8e0*/  BRA `(.L_x_59) ;  /* 0xffffff3000887947 */ /* 0x000fea000383ffff */
.L_x_12:
[----:B------:R-:W-:-:S07]  /*d8f0*/  MOV R4, UR4 ;  /* 0x0000000400047c02 */ /* 0x000fce0008000f00 */
.L_x_60:
[----:B--2---:R2:W3:Y:S02]  /*d900*/  SYNCS.PHASECHK.TRANS64.TRYWAIT P0, [R4+URZ], RZ ;  /* 0x000000ff040075a7 */ /* 0x0044e400080011ff */
[----:B---3--:R-:W-:Y:S05]  /*d910*/  @!P0 NANOSLEEP.SYNCS 0x989680 ;  /* 0x009896800000895d */ /* 0x008fea0003900000 */
[----:B------:R-:W3:Y:S02]  /*d920*/  @!P0 SYNCS.PHASECHK.TRANS64 P0, [R4+URZ], RZ ;  /* 0x000000ff040085a7 */ /* 0x000ee400080010ff */
[----:B---3--:R-:W-:Y:S05]  /*d930*/  @!P0 BRA `(.L_x_60) ;  /* 0xfffffffc00f08947 */ /* 0x008fea000383ffff */
[----:B------:R-:W-:Y:S05]  /*d940*/  BRA `(.L_x_61) ;  /* 0xffffff3800247947 */ /* 0x000fea000383ffff */
.L_x_13:
[----:B------:R-:W-:-:S07]  /*d950*/  MOV R4, UR4 ;  /* 0x0000000400047c02 */ /* 0x000fce0008000f00 */
.L_x_62:
[----:B--2---:R2:W3:Y:S02]  /*d960*/  SYNCS.PHASECHK.TRANS64.TRYWAIT P0, [R4+URZ+0x10], RZ ;  /* 0x000010ff040075a7 */ /* 0x0044e400080011ff */
[----:B---3--:R-:W-:Y:S05]  /*d970*/  @!P0 NANOSLEEP.SYNCS 0x989680 ;  /* 0x009896800000895d */ /* 0x008fea0003900000 */
[----:B------:R-:W3:Y:S02]  /*d980*/  @!P0 SYNCS.PHASECHK.TRANS64 P0, [R4+URZ+0x10], RZ ;  /* 0x000010ff040085a7 */ /* 0x000ee400080010ff */
[----:B---3--:R-:W-:Y:S05]  /*d990*/  @!P0 BRA `(.L_x_62) ;  /* 0xfffffffc00f08947 */ /* 0x008fea000383ffff */
[----:B------:R-:W-:Y:S05]  /*d9a0*/  BRA `(.L_x_63) ;  /* 0xffffff3c00307947 */ /* 0x000fea000383ffff */
.L_x_15:
[----:B------:R-:W-:Y:S02]  /*d9b0*/  MOV R16, UR16 ;  /* 0x0000001000107c02 */ /* 0x000fe40008000f00 */
[----:B------:R-:W-:Y:S07]  /*d9c0*/  MOV R24, R25 ;  /* 0x0000001900187202 */ /* 0x000fee0000000f00 */
.L_x_64:
[----:B--2---:R2:W3:Y:S02]  /*d9d0*/  SYNCS.PHASECHK.TRANS64.TRYWAIT P0, [R16+URZ+0x10], R25 ;  /* 0x00001019100075a7 */ /* 0x0044e400080011ff */
[----:B---3--:R-:W-:Y:S05]  /*d9e0*/  @!P0 NANOSLEEP.SYNCS 0x989680 ;  /* 0x009896800000895d */ /* 0x008fea0003900000 */
[----:B------:R-:W3:Y:S02]  /*d9f0*/  @!P0 SYNCS.PHASECHK.TRANS64 P0, [R16+URZ+0x10], R25 ;  /* 0x00001019100085a7 */ /* 0x000ee400080010ff */
[----:B---3--:R-:W-:Y:S05]  /*da00*/  @!P0 BRA `(.L_x_64) ;  /* 0xfffffffc00f08947 */ /* 0x008fea000383ffff */
[----:B------:R-:W-:Y:S05]  /*da10*/  BRA `(.L_x_65) ;  /* 0xffffff4000cc7947 */ /* 0x000fea000383ffff */
.L_x_16:
[----:B------:R-:W-:Y:S02]  /*da20*/  MOV R23, UR4 ;  /* 0x0000000400177c02 */ /* 0x000fe40008000f00 */
[----:B------:R-:W-:Y:S07]  /*da30*/  MOV R18, R19 ;  /* 0x0000001300127202 */ /* 0x000fee0000000f00 */
.L_x_66:
[----:B--2---:R2:W3:Y:S02]  /*da40*/  SYNCS.PHASECHK.TRANS64.TRYWAIT P0, [R23+URZ+0x48], R19 ;  /* 0x00004813170075a7 */ /* 0x0044e400080011ff */
[----:B---3--:R-:W-:Y:S05]  /*da50*/  @!P0 NANOSLEEP.SYNCS 0x989680 ;  /* 0x009896800000895d */ /* 0x008fea0003900000 */
[----:B------:R-:W3:Y:S02]  /*da60*/  @!P0 SYNCS.PHASECHK.TRANS64 P0, [R23+URZ+0x48], R19 ;  /* 0x00004813170085a7 */ /* 0x000ee400080010ff */
[----:B---3--:R-:W-:Y:S05]  /*da70*/  @!P0 BRA `(.L_x_66) ;  /* 0xfffffffc00f08947 */ /* 0x008fea000383ffff */
[----:B------:R-:W-:Y:S05]  /*da80*/  BRA `(.L_x_67) ;  /* 0xffffff4000d47947 */ /* 0x000fea000383ffff */
.L_x_17:
[----:B------:R-:W-:Y:S02]  /*da90*/  MOV R18, UR4 ;  /* 0x0000000400127c02 */ /* 0x000fe40008000f00 */
[-C--:B------:R-:W-:Y:S02]  /*daa0*/  MOV R24, R19.reuse ;  /* 0x0000001300187202 */ /* 0x080fe40000000f00 */
[----:B------:R-:W-:Y:S07]  /*dab0*/  MOV R25, R19 ;  /* 0x0000001300197202 */ /* 0x000fee0000000f00 */
.L_x_68:
[----:B---3--:R3:W4:Y:S02]  /*dac0*/  SYNCS.PHASECHK.TRANS64.TRYWAIT P0, [R18+URZ+0x50], R25 ;  /* 0x00005019120075a7 */ /* 0x00872400080011ff */
[----:B----4-:R-:W-:Y:S05]  /*dad0*/  @!P0 NANOSLEEP.SYNCS 0x989680 ;  /* 0x009896800000895d */ /* 0x010fea0003900000 */
[----:B------:R-:W4:Y:S02]  /*dae0*/  @!P0 SYNCS.PHASECHK.TRANS64 P0, [R18+URZ+0x50], R25 ;  /* 0x00005019120085a7 */ /* 0x000f2400080010ff */
[----:B----4-:R-:W-:Y:S05]  /*daf0*/  @!P0 BRA `(.L_x_68) ;  /* 0xfffffffc00f08947 */ /* 0x010fea000383ffff */
[----:B------:R-:W-:Y:S05]  /*db00*/  BRA `(.L_x_69) ;  /* 0xffffff4400407947 */ /* 0x000fea000383ffff */
.L_x_18:
[----:B------:R-:W-:Y:S02]  /*db10*/  MOV R16, UR21 ;  /* 0x0000001500107c02 */ /* 0x000fe40008000f00 */
[----:B---3--:R-:W-:Y:S07]  /*db20*/  MOV R18, R19 ;  /* 0x0000001300127202 */ /* 0x008fee0000000f00 */
.L_x_70:
[----:B--2---:R2:W3:Y:S02]  /*db30*/  SYNCS.PHASECHK.TRANS64.TRYWAIT P0, [R16+URZ+0x10], R19 ;  /* 0x00001013100075a7 */ /* 0x0044e400080011ff */
[----:B---3--:R-:W-:Y:S05]  /*db40*/  @!P0 NANOSLEEP.SYNCS 0x989680 ;  /* 0x009896800000895d */ /* 0x008fea0003900000 */
[----:B------:R-:W3:Y:S02]  /*db50*/  @!P0 SYNCS.PHASECHK.TRANS64 P0, [R16+URZ+0x10], R19 ;  /* 0x00001013100085a7 */ /* 0x000ee400080010ff */
[----:B---3--:R-:W-:Y:S05]  /*db60*/  @!P0 BRA `(.L_x_70) ;  /* 0xfffffffc00f08947 */ /* 0x008fea000383ffff */
[----:B------:R-:W-:Y:S05]  /*db70*/  BRA `(.L_x_71) ;  /* 0xffffff4400807947 */ /* 0x000fea000383ffff */
.L_x_20:
[----:B------:R-:W-:Y:S02]  /*db80*/  MOV R4, UR19 ;  /* 0x0000001300047c02 */ /* 0x000fe40008000f00 */
[----:B------:R-:W-:-:S07]  /*db90*/  MOV R21, R20 ;  /* 0x0000001400157202 */ /* 0x000fce0000000f00 */
.L_x_72:
[----:B--2---:R2:W3:Y:S02]  /*dba0*/  SYNCS.PHASECHK.TRANS64.TRYWAIT P0, [R4+URZ+0x10], R21 ;  /* 0x00001015040075a7 */ /* 0x0044e400080011ff */
[----:B---3--:R-:W-:Y:S05]  /*dbb0*/  @!P0 NANOSLEEP.SYNCS 0x989680 ;  /* 0x009896800000895d */ /* 0x008fea0003900000 */
[----:B------:R-:W3:Y:S02]  /*dbc0*/  @!P0 SYNCS.PHASECHK.TRANS64 P0, [R4+URZ+0x10], R21 ;  /* 0x00001015040085a7 */ /* 0x000ee400080010ff */
[----:B---3--:R-:W-:Y:S05]  /*dbd0*/  @!P0 BRA `(.L_x_72) ;  /* 0xfffffffc00f08947 */ /* 0x008fea000383ffff */
[----:B------:R-:W-:Y:S05]  /*dbe0*/  BRA `(.L_x_73) ;  /* 0xffffff4800687947 */ /* 0x000fea000383ffff */
.L_x_21:
[----:B------:R-:W-:Y:S02]  /*dbf0*/  MOV R5, UR4 ;  /* 0x0000000400057c02 */ /* 0x000fe40008000f00 */
[----:B------:R-:W-:-:S07]  /*dc00*/  MOV R9, R8 ;  /* 0x0000000800097202 */ /* 0x000fce0000000f00 */
.L_x_74:
[----:B--2---:R2:W3:Y:S02]  /*dc10*/  SYNCS.PHASECHK.TRANS64.TRYWAIT P0, [R5+URZ+0x48], R9 ;  /* 0x00004809050075a7 */ /* 0x0044e400080011ff */
[----:B---3--:R-:W-:Y:S05]  /*dc20*/  @!P0 NANOSLEEP.SYNCS 0x989680 ;  /* 0x009896800000895d */ /* 0x008fea0003900000 */
[----:B------:R-:W3:Y:S02]  /*dc30*/  @!P0 SYNCS.PHASECHK.TRANS64 P0, [R5+URZ+0x48], R9 ;  /* 0x00004809050085a7 */ /* 0x000ee400080010ff */
[----:B---3--:R-:W-:Y:S05]  /*dc40*/  @!P0 BRA `(.L_x_74) ;  /* 0xfffffffc00f08947 */ /* 0x008fea000383ffff */
[----:B------:R-:W-:Y:S05]  /*dc50*/  BRA `(.L_x_75) ;  /* 0xffffff4c002c7947 */ /* 0x000fea000383ffff */
.L_x_22:
[----:B------:R-:W-:Y:S02]  /*dc60*/  MOV R4, UR18 ;  /* 0x0000001200047c02 */ /* 0x000fe40008000f00 */
[----:B------:R-:W-:-:S07]  /*dc70*/  MOV R9, R8 ;  /* 0x0000000800097202 */ /* 0x000fce0000000f00 */
.L_x_76:
[----:B-1----:R1:W2:Y:S02]  /*dc80*/  SYNCS.PHASECHK.TRANS64.TRYWAIT P0, [R4+URZ+0x50], R9 ;  /* 0x00005009040075a7 */ /* 0x0022a400080011ff */
[----:B--2---:R-:W-:Y:S05]  /*dc90*/  @!P0 NANOSLEEP.SYNCS 0x989680 ;  /* 0x009896800000895d */ /* 0x004fea0003900000 */
[----:B------:R-:W2:Y:S02]  /*dca0*/  @!P0 SYNCS.PHASECHK.TRANS64 P0, [R4+URZ+0x50], R9 ;  /* 0x00005009040085a7 */ /* 0x000ea400080010ff */
[----:B--2---:R-:W-:Y:S05]  /*dcb0*/  @!P0 BRA `(.L_x_76) ;  /* 0xfffffffc00f08947 */ /* 0x004fea000383ffff */
[----:B------:R-:W-:Y:S05]  /*dcc0*/  BRA `(.L_x_77) ;  /* 0xffffff4c00607947 */ /* 0x000fea000383ffff */
.L_x_28:
[----:B------:R-:W-:Y:S01]  /*dcd0*/  HFMA2 R6, -RZ, RZ, -0.0 , 0 ;  /* 0x80000000ff067431 */ /* 0x000fe200000001ff */
[----:B------:R-:W-:Y:S02]  /*dce0*/  MOV R4, UR25 ;  /* 0x0000001900047c02 */ /* 0x000fe40008000f00 */
[----:B------:R-:W-:-:S07]  /*dcf0*/  MOV R7, 0x80000000 ;  /* 0x8000000000077802 */ /* 0x000fce0000000f00 */
.L_x_78:
[----:B-1----:R1:W2:Y:S02]  /*dd00*/  SYNCS.PHASECHK.TRANS64.TRYWAIT P0, [R4+URZ+0x28], R7 ;  /* 0x00002807040075a7 */ /* 0x0022a400080011ff */
[----:B--2---:R-:W-:Y:S05]  /*dd10*/  @!P0 NANOSLEEP.SYNCS 0x989680 ;  /* 0x009896800000895d */ /* 0x004fea0003900000 */
[----:B------:R-:W2:Y:S02]  /*dd20*/  @!P0 SYNCS.PHASECHK.TRANS64 P0, [R4+URZ+0x28], R7 ;  /* 0x00002807040085a7 */ /* 0x000ea400080010ff */
[----:B--2---:R-:W-:Y:S05]  /*dd30*/  @!P0 BRA `(.L_x_78) ;  /* 0xfffffffc00f08947 */ /* 0x004fea000383ffff */
[----:B------:R-:W-:Y:S05]  /*dd40*/  BRA `(.L_x_79) ;  /* 0xffffff5400dc7947 */ /* 0x000fea000383ffff */
.L_x_29:
[----:B------:R-:W-:Y:S01]  /*dd50*/  HFMA2 R6, -RZ, RZ, -0.0 , 0 ;  /* 0x80000000ff067431 */ /* 0x000fe200000001ff */
[----:B------:R-:W-:Y:S02]  /*dd60*/  MOV R4, UR25 ;  /* 0x0000001900047c02 */ /* 0x000fe40008000f00 */
[----:B------:R-:W-:-:S07]  /*dd70*/  MOV R7, 0x80000000 ;  /* 0x8000000000077802 */ /* 0x000fce0000000f00 */
.L_x_80:
[----:B-1----:R1:W2:Y:S02]  /*dd80*/  SYNCS.PHASECHK.TRANS64.TRYWAIT P0, [R4+URZ+0x8], R7 ;  /* 0x00000807040075a7 */ /* 0x0022a400080011ff */
[----:B--2---:R-:W-:Y:S05]  /*dd90*/  @!P0 NANOSLEEP.SYNCS 0x989680 ;  /* 0x009896800000895d */ /* 0x004fea0003900000 */
[----:B------:R-:W2:Y:S02]  /*dda0*/  @!P0 SYNCS.PHASECHK.TRANS64 P0, [R4+URZ+0x8], R7 ;  /* 0x00000807040085a7 */ /* 0x000ea400080010ff */
[----:B--2---:R-:W-:Y:S05]  /*ddb0*/  @!P0 BRA `(.L_x_80) ;  /* 0xfffffffc00f08947 */ /* 0x004fea000383ffff */
[----:B------:R-:W-:Y:S05]  /*ddc0*/  BRA `(.L_x_81) ;  /* 0xffffff5800587947 */ /* 0x000fea000383ffff */
.L_x_30:
[----:B------:R-:W-:Y:S01]  /*ddd0*/  HFMA2 R6, -RZ, RZ, -0.0 , 0 ;  /* 0x80000000ff067431 */ /* 0x000fe200000001ff */
[----:B------:R-:W-:Y:S02]  /*dde0*/  MOV R4, UR25 ;  /* 0x0000001900047c02 */ /* 0x000fe40008000f00 */
[----:B------:R-:W-:-:S07]  /*ddf0*/  MOV R7, 0x80000000 ;  /* 0x8000000000077802 */ /* 0x000fce0000000f00 */
.L_x_82:
[----:B-1----:R1:W2:Y:S02]  /*de00*/  SYNCS.PHASECHK.TRANS64.TRYWAIT P0, [R4+URZ+0x30], R7 ;  /* 0x00003007040075a7 */ /* 0x0022a400080011ff */
[----:B--2---:R-:W-:Y:S05]  /*de10*/  @!P0 NANOSLEEP.SYNCS 0x989680 ;  /* 0x009896800000895d */ /* 0x004fea0003900000 */
[----:B------:R-:W2:Y:S02]  /*de20*/  @!P0 SYNCS.PHASECHK.TRANS64 P0, [R4+URZ+0x30], R7 ;  /* 0x00003007040085a7 */ /* 0x000ea400080010ff */
[----:B--2---:R-:W-:Y:S05]  /*de30*/  @!P0 BRA `(.L_x_82) ;  /* 0xfffffffc00f08947 */ /* 0x004fea000383ffff */
[----:B------:R-:W-:Y:S05]  /*de40*/  BRA `(.L_x_83) ;  /* 0xffffff5800b87947 */ /* 0x000fea000383ffff */
.L_x_31:
[----:B------:R-:W-:Y:S02]  /*de50*/  MOV R4, UR5 ;  /* 0x0000000500047c02 */ /* 0x000fe40008000f00 */
[----:B------:R-:W-:-:S07]  /*de60*/  MOV R9, R8 ;  /* 0x0000000800097202 */ /* 0x000fce0000000f00 */
.L_x_84:
[----:B-1----:R1:W2:Y:S02]  /*de70*/  SYNCS.PHASECHK.TRANS64.TRYWAIT P0, [R4+URZ+0x28], R9 ;  /* 0x00002809040075a7 */ /* 0x0022a400080011ff */
[----:B--2---:R-:W-:Y:S05]  /*de80*/  @!P0 NANOSLEEP.SYNCS 0x989680 ;  /* 0x009896800000895d */ /* 0x004fea0003900000 */
[----:B------:R-:W2:Y:S02]  /*de90*/  @!P0 SYNCS.PHASECHK.TRANS64 P0, [R4+URZ+0x28], R9 ;  /* 0x00002809040085a7 */ /* 0x000ea400080010ff */
[----:B--2---:R-:W-:Y:S05]  /*dea0*/  @!P0 BRA `(.L_x_84) ;  /* 0xfffffffc00f08947 */ /* 0x004fea000383ffff */
[----:B------:R-:W-:Y:S05]  /*deb0*/  BRA `(.L_x_85) ;  /* 0xffffff5c00947947 */ /* 0x000fea000383ffff */
.L_x_32:
[----:B------:R-:W-:Y:S02]  /*dec0*/  MOV R4, UR4 ;  /* 0x0000000400047c02 */ /* 0x000fe40008000f00 */
[----:B------:R-:W-:-:S07]  /*ded0*/  MOV R9, R8 ;  /* 0x0000000800097202 */ /* 0x000fce0000000f00 */
.L_x_86:
[----:B-1----:R1:W2:Y:S02]  /*dee0*/  SYNCS.PHASECHK.TRANS64.TRYWAIT P0, [R4+URZ+0x28], R9 ;  /* 0x00002809040075a7 */ /* 0x0022a400080011ff */
[----:B--2---:R-:W-:Y:S05]  /*def0*/  @!P0 NANOSLEEP.SYNCS 0x989680 ;  /* 0x009896800000895d */ /* 0x004fea0003900000 */
[----:B------:R-:W2:Y:S02]  /*df00*/  @!P0 SYNCS.PHASECHK.TRANS64 P0, [R4+URZ+0x28], R9 ;  /* 0x00002809040085a7 */ /* 0x000ea400080010ff */
[----:B--2---:R-:W-:Y:S05]  /*df10*/  @!P0 BRA `(.L_x_86) ;  /* 0xfffffffc00f08947 */ /* 0x004fea000383ffff */
[----:B------:R-:W-:Y:S05]  /*df20*/  BRA `(.L_x_87) ;  /* 0xffffff5c00e47947 */ /* 0x000fea000383ffff */
.L_x_34:
[----:B-1----:R-:W-:Y:S02]  /*df30*/  MOV R4, UR5 ;  /* 0x0000000500047c02 */ /* 0x002fe40008000f00 */
[----:B------:R-:W-:-:S07]  /*df40*/  MOV R9, R8 ;  /* 0x0000000800097202 */ /* 0x000fce0000000f00 */
.L_x_88:
[----:B-1----:R1:W2:Y:S02]  /*df50*/  SYNCS.PHASECHK.TRANS64.TRYWAIT P0, [R4+URZ+0x28], R9 ;  /* 0x00002809040075a7 */ /* 0x0022a400080011ff */
[----:B--2---:R-:W-:Y:S05]  /*df60*/  @!P0 NANOSLEEP.SYNCS 0x989680 ;  /* 0x009896800000895d */ /* 0x004fea0003900000 */
[----:B------:R-:W2:Y:S02]  /*df70*/  @!P0 SYNCS.PHASECHK.TRANS64 P0, [R4+URZ+0x28], R9 ;  /* 0x00002809040085a7 */ /* 0x000ea400080010ff */
[----:B--2---:R-:W-:Y:S05]  /*df80*/  @!P0 BRA `(.L_x_88) ;  /* 0xfffffffc00f08947 */ /* 0x004fea000383ffff */
[----:B------:R-:W-:Y:S05]  /*df90*/  BRA `(.L_x_89) ;  /* 0xffffff6000847947 */ /* 0x000fea000383ffff */
.L_x_35:
[----:B------:R-:W-:Y:S02]  /*dfa0*/  MOV R4, UR4 ;  /* 0x0000000400047c02 */ /* 0x000fe40008000f00 */
[----:B------:R-:W-:-:S07]  /*dfb0*/  MOV R7, R6 ;  /* 0x0000000600077202 */ /* 0x000fce0000000f00 */
.L_x_90:
[----:B-1----:R1:W2:Y:S02]  /*dfc0*/  SYNCS.PHASECHK.TRANS64.TRYWAIT P0, [R4+URZ+0x8], R7 ;  /* 0x00000807040075a7 */ /* 0x0022a400080011ff */
[----:B--2---:R-:W-:Y:S05]  /*dfd0*/  @!P0 NANOSLEEP.SYNCS 0x989680 ;  /* 0x009896800000895d */ /* 0x004fea0003900000 */
[----:B------:R-:W2:Y:S02]  /*dfe0*/  @!P0 SYNCS.PHASECHK.TRANS64 P0, [R4+URZ+0x8], R7 ;  /* 0x00000807040085a7 */ /* 0x000ea400080010ff */
[----:B--2---:R-:W-:Y:S05]  /*dff0*/  @!P0 BRA `(.L_x_90) ;  /* 0xfffffffc00f08947 */ /* 0x004fea000383ffff */
[----:B------:R-:W-:Y:S05]  /*e000*/  BRA `(.L_x_91) ;  /* 0xffffff6000807947 */ /* 0x000fea000383ffff */
.L_x_38:
[----:B------:R-:W-:Y:S02]  /*e010*/  MOV R4, UR7 ;  /* 0x0000000700047c02 */ /* 0x000fe40008000f00 */
[----:B------:R-:W-:Y:S02]  /*e020*/  MOV R6, 0x80000000 ;  /* 0x8000000000067802 */ /* 0x000fe40000000f00 */
[----:B------:R-:W-:-:S07]  /*e030*/  MOV R7, 0x80000000 ;  /* 0x8000000000077802 */ /* 0x000fce0000000f00 */
.L_x_92:
[----:B-1----:R1:W2:Y:S02]  /*e040*/  SYNCS.PHASECHK.TRANS64.TRYWAIT P0, [R4+URZ+0x78], R7 ;  /* 0x00007807040075a7 */ /* 0x0022a400080011ff */
[----:B--2---:R-:W-:Y:S05]  /*e050*/  @!P0 NANOSLEEP.SYNCS 0x989680 ;  /* 0x009896800000895d */ /* 0x004fea0003900000 */
[----:B------:R-:W2:Y:S02]  /*e060*/  @!P0 SYNCS.PHASECHK.TRANS64 P0, [R4+URZ+0x78], R7 ;  /* 0x00007807040085a7 */ /* 0x000ea400080010ff */
[----:B--2---:R-:W-:Y:S05]  /*e070*/  @!P0 BRA `(.L_x_92) ;  /* 0xfffffffc00f08947 */ /* 0x004fea000383ffff */
[----:B------:R-:W-:Y:S05]  /*e080*/  BRA `(.L_x_93) ;  /* 0xffffff6400087947 */ /* 0x000fea000383ffff */
.L_x_39:
[----:B-1----:R-:W-:-:S07]  /*e090*/  MOV R4, UR7 ;  /* 0x0000000700047c02 */ /* 0x002fce0008000f00 */
.L_x_94:
[----:B-1----:R1:W2:Y:S02]  /*e0a0*/  SYNCS.PHASECHK.TRANS64.TRYWAIT P0, [R4+URZ+0x40], RZ ;  /* 0x000040ff040075a7 */ /* 0x0022a400080011ff */
[----:B--2---:R-:W-:Y:S05]  /*e0b0*/  @!P0 NANOSLEEP.SYNCS 0x989680 ;  /* 0x009896800000895d */ /* 0x004fea0003900000 */
[----:B------:R-:W2:Y:S02]  /*e0c0*/  @!P0 SYNCS.PHASECHK.TRANS64 P0, [R4+URZ+0x40], RZ ;  /* 0x000040ff040085a7 */ /* 0x000ea400080010ff */
[----:B--2---:R-:W-:Y:S05]  /*e0d0*/  @!P0 BRA `(.L_x_94) ;  /* 0xfffffffc00f08947 */ /* 0x004fea000383ffff */
[----:B------:R-:W-:Y:S05]  /*e0e0*/  BRA `(.L_x_95) ;  /* 0xffffff6400cc7947 */ /* 0x000fea000383ffff */
.L_x_40:
[----:B------:R-:W-:-:S07]  /*e0f0*/  MOV R4, UR7 ;  /* 0x0000000700047c02 */ /* 0x000fce0008000f00 */
.L_x_96:
[----:B-1----:R1:W2:Y:S02]  /*e100*/  SYNCS.PHASECHK.TRANS64.TRYWAIT P0, [R4+URZ+0x78], RZ ;  /* 0x000078ff040075a7 */ /* 0x0022a400080011ff */
[----:B--2---:R-:W-:Y:S05]  /*e110*/  @!P0 NANOSLEEP.SYNCS 0x989680 ;  /* 0x009896800000895d */ /* 0x004fea0003900000 */
[----:B------:R-:W2:Y:S02]  /*e120*/  @!P0 SYNCS.PHASECHK.TRANS64 P0, [R4+URZ+0x78], RZ ;  /* 0x000078ff040085a7 */ /* 0x000ea400080010ff */
[----:B--2---:R-:W-:Y:S05]  /*e130*/  @!P0 BRA `(.L_x_96) ;  /* 0xfffffffc00f08947 */ /* 0x004fea000383ffff */
[----:B------:R-:W-:Y:S05]  /*e140*/  BRA `(.L_x_97) ;  /* 0xffffff8c004c7947 */ /* 0x000fea000383ffff */
.L_x_42:
[----:B------:R-:W-:Y:S02]  /*e150*/  MOV R6, UR4 ;  /* 0x0000000400067c02 */ /* 0x000fe40008000f00 */
[----:B------:R-:W-:Y:S02]  /*e160*/  MOV R7, UR4 ;  /* 0x0000000400077c02 */ /* 0x000fe40008000f00 */
[----:B------:R-:W-:-:S07]  /*e170*/  MOV R4, UR7 ;  /* 0x0000000700047c02 */ /* 0x000fce0008000f00 */
.L_x_98:
[----:B-1----:R1:W4:Y:S02]  /*e180*/  SYNCS.PHASECHK.TRANS64.TRYWAIT P0, [R4+URZ+0x40], R7 ;  /* 0x00004007040075a7 */ /* 0x00232400080011ff */
[----:B----4-:R-:W-:Y:S05]  /*e190*/  @!P0 NANOSLEEP.SYNCS 0x989680 ;  /* 0x009896800000895d */ /* 0x010fea0003900000 */
[----:B------:R-:W4:Y:S02]  /*e1a0*/  @!P0 SYNCS.PHASECHK.TRANS64 P0, [R4+URZ+0x40], R7 ;  /* 0x00004007040085a7 */ /* 0x000f2400080010ff */
[----:B----4-:R-:W-:Y:S05]  /*e1b0*/  @!P0 BRA `(.L_x_98) ;  /* 0xfffffffc00f08947 */ /* 0x010fea000383ffff */
[----:B------:R-:W-:Y:S05]  /*e1c0*/  BRA `(.L_x_99) ;  /* 0xffffff8c00807947 */ /* 0x000fea000383ffff */
.L_x_43:
[----:B------:R-:W-:Y:S02]  /*e1d0*/  MOV R6, UR4 ;  /* 0x0000000400067c02 */ /* 0x000fe40008000f00 */
[----:B------:R-:W-:Y:S02]  /*e1e0*/  MOV R7, UR4 ;  /* 0x0000000400077c02 */ /* 0x000fe40008000f00 */
[----:B------:R-:W-:-:S07]  /*e1f0*/  MOV R4, UR7 ;  /* 0x0000000700047c02 */ /* 0x000fce0008000f00 */
.L_x_100:
[----:B-1----:R1:W2:Y:S02]  /*e200*/  SYNCS.PHASECHK.TRANS64.TRYWAIT P0, [R4+URZ+0x78], R7 ;  /* 0x00007807040075a7 */ /* 0x0022a400080011ff */
[----:B--2---:R-:W-:Y:S05]  /*e210*/  @!P0 NANOSLEEP.SYNCS 0x989680 ;  /* 0x009896800000895d */ /* 0x004fea0003900000 */
[----:B------:R-:W2:Y:S02]  /*e220*/  @!P0 SYNCS.PHASECHK.TRANS64 P0, [R4+URZ+0x78], R7 ;  /* 0x00007807040085a7 */ /* 0x000ea400080010ff */
[----:B--2---:R-:W-:Y:S05]  /*e230*/  @!P0 BRA `(.L_x_100) ;  /* 0xfffffffc00f08947 */ /* 0x004fea000383ffff */
[----:B------:R-:W-:Y:S05]  /*e240*/  BRA `(.L_x_101) ;  /* 0xffffffac00d87947 */ /* 0x000fea000383ffff */
.L_x_46:
[----:B------:R-:W-:Y:S02]  /*e250*/  MOV R6, UR4 ;  /* 0x0000000400067c02 */ /* 0x000fe40008000f00 */
[----:B------:R-:W-:Y:S02]  /*e260*/  MOV R7, UR4 ;  /* 0x0000000400077c02 */ /* 0x000fe40008000f00 */
[----:B------:R-:W-:-:S07]  /*e270*/  MOV R4, UR7 ;  /* 0x0000000700047c02 */ /* 0x000fce0008000f00 */
.L_x_102:
[----:B-1----:R1:W2:Y:S02]  /*e280*/  SYNCS.PHASECHK.TRANS64.TRYWAIT P0, [R4+URZ+0x40], R7 ;  /* 0x00004007040075a7 */ /* 0x0022a400080011ff */
[----:B--2---:R-:W-:Y:S05]  /*e290*/  @!P0 NANOSLEEP.SYNCS 0x989680 ;  /* 0x009896800000895d */ /* 0x004fea0003900000 */
[----:B------:R-:W2:Y:S02]  /*e2a0*/  @!P0 SYNCS.PHASECHK.TRANS64 P0, [R4+URZ+0x40], R7 ;  /* 0x00004007040085a7 */ /* 0x000ea400080010ff */
[----:B--2---:R-:W-:Y:S05]  /*e2b0*/  @!P0 BRA `(.L_x_102) ;  /* 0xfffffffc00f08947 */ /* 0x004fea000383ffff */
[----:B------:R-:W-:Y:S05]  /*e2c0*/  BRA `(.L_x_103) ;  /* 0xffffffb4003c7947 */ /* 0x000fea000383ffff */
.L_x_47:
[----:B------:R-:W-:Y:S02]  /*e2d0*/  MOV R6, UR4 ;  /* 0x0000000400067c02 */ /* 0x000fe40008000f00 */
[----:B------:R-:W-:Y:S02]  /*e2e0*/  MOV R7, UR4 ;  /* 0x0000000400077c02 */ /* 0x000fe40008000f00 */
[----:B------:R-:W-:-:S07]  /*e2f0*/  MOV R4, UR7 ;  /* 0x0000000700047c02 */ /* 0x000fce0008000f00 */
.L_x_104:
[----:B-1----:R1:W2:Y:S02]  /*e300*/  SYNCS.PHASECHK.TRANS64.TRYWAIT P0, [R4+URZ+0x78], R7 ;  /* 0x00007807040075a7 */ /* 0x0022a400080011ff */
[----:B--2---:R-:W-:Y:S05]  /*e310*/  @!P0 NANOSLEEP.SYNCS 0x989680 ;  /* 0x009896800000895d */ /* 0x004fea0003900000 */
[----:B------:R-:W2:Y:S02]  /*e320*/  @!P0 SYNCS.PHASECHK.TRANS64 P0, [R4+URZ+0x78], R7 ;  /* 0x00007807040085a7 */ /* 0x000ea400080010ff */
[----:B--2---:R-:W-:Y:S05]  /*e330*/  @!P0 BRA `(.L_x_104) ;  /* 0xfffffffc00f08947 */ /* 0x004fea000383ffff */
[----:B------:R-:W-:Y:S05]  /*e340*/  BRA `(.L_x_105) ;  /* 0xffffffcc004c7947 */ /* 0x000fea000383ffff */
.L_x_49:
[----:B------:R-:W-:Y:S02]  /*e350*/  MOV R6, UR4 ;  /* 0x0000000400067c02 */ /* 0x000fe40008000f00 */
[----:B------:R-:W-:-:S07]  /*e360*/  MOV R7, UR4 ;  /* 0x0000000400077c02 */ /* 0x000fce0008000f00 */
.L_x_106:
[----:B-1----:R1:W2:Y:S02]  /*e370*/  SYNCS.PHASECHK.TRANS64.TRYWAIT P0, [R4+URZ+0x78], R7 ;  /* 0x00007807040075a7 */ /* 0x0022a400080011ff */
[----:B--2---:R-:W-:Y:S05]  /*e380*/  @!P0 NANOSLEEP.SYNCS 0x989680 ;  /* 0x009896800000895d */ /* 0x004fea0003900000 */
[----:B------:R-:W2:Y:S02]  /*e390*/  @!P0 SYNCS.PHASECHK.TRANS64 P0, [R4+URZ+0x78], R7 ;  /* 0x00007807040085a7 */ /* 0x000ea400080010ff */
[----:B--2---:R-:W-:Y:S05]  /*e3a0*/  @!P0 BRA `(.L_x_106) ;  /* 0xfffffffc00f08947 */ /* 0x004fea000383ffff */
[----:B------:R-:W-:Y:S05]  /*e3b0*/  BRA `(.L_x_107) ;  /* 0xffffffd000987947 */ /* 0x000fea000383ffff */
.L_x_54:
[----:B------:R-:W1:Y:S02]  /*e3c0*/  SYNCS.PHASECHK.TRANS64.TRYWAIT P0, [UR7+0x60], RZ ;  /* 0x000060ffff0075a7 */ /* 0x000e640008001107 */
[----:B-1----:R-:W-:Y:S05]  /*e3d0*/  @!P0 NANOSLEEP.SYNCS 0x989680 ;  /* 0x009896800000895d */ /* 0x002fea0003900000 */
[----:B------:R-:W1:Y:S02]  /*e3e0*/  @!P0 SYNCS.PHASECHK.TRANS64 P0, [UR7+0x60], RZ ;  /* 0x000060ffff0085a7 */ /* 0x000e640008001007 */
[----:B-1----:R-:W-:Y:S05]  /*e3f0*/  @!P0 BRA `(.L_x_54) ;  /* 0xfffffffc00f08947 */ /* 0x002fea000383ffff */
[----:B------:R-:W-:Y:S05]  /*e400*/  BRA `(.L_x_108) ;  /* 0xffffffe000947947 */ /* 0x000fea000383ffff */
.L_x_55:
[----:B------:R-:W-:Y:S01]  /*e410*/  HFMA2 R4, -RZ, RZ, -0.0 , 0 ;  /* 0x80000000ff047431 */ /* 0x000fe200000001ff */
[----:B------:R-:W-:-:S07]  /*e420*/  MOV R5, 0x80000000 ;  /* 0x8000000000057802 */ /* 0x000fce0000000f00 */
.L_x_109:
[----:B-1----:R1:W3:Y:S02]  /*e430*/  SYNCS.PHASECHK.TRANS64.TRYWAIT P0, [UR7+0x88], R5 ;  /* 0x00008805ff0075a7 */ /* 0x0022e40008001107 */
[----:B---3--:R-:W-:Y:S05]  /*e440*/  @!P0 NANOSLEEP.SYNCS 0x989680 ;  /* 0x009896800000895d */ /* 0x008fea0003900000 */
[----:B------:R-:W3:Y:S02]  /*e450*/  @!P0 SYNCS.PHASECHK.TRANS64 P0, [UR7+0x88], R5 ;  /* 0x00008805ff0085a7 */ /* 0x000ee40008001007 */
[----:B---3--:R-:W-:Y:S05]  /*e460*/  @!P0 BRA `(.L_x_109) ;  /* 0xfffffffc00f08947 */ /* 0x008fea000383ffff */
[----:B------:R-:W-:Y:S05]  /*e470*/  BRA `(.L_x_110) ;  /* 0xffffffe000887947 */ /* 0x000fea000383ffff */
.L_x_57:
[----:B------:R-:W-:-:S07]  /*e480*/  MOV R7, R6 ;  /* 0x0000000600077202 */ /* 0x000fce0000000f00 */
.L_x_111:
[----:B---3--:R3:W5:Y:S02]  /*e490*/  SYNCS.PHASECHK.TRANS64.TRYWAIT P0, [UR7+0x88], R7 ;  /* 0x00008807ff0075a7 */ /* 0x0087640008001107 */
[----:B-----5:R-:W-:Y:S05]  /*e4a0*/  @!P0 NANOSLEEP.SYNCS 0x989680 ;  /* 0x009896800000895d */ /* 0x020fea0003900000 */
[----:B------:R-:W5:Y:S02]  /*e4b0*/  @!P0 SYNCS.PHASECHK.TRANS64 P0, [UR7+0x88], R7 ;  /* 0x00008807ff0085a7 */ /* 0x000f640008001007 */
[----:B-----5:R-:W-:Y:S05]  /*e4c0*/  @!P0 BRA `(.L_x_111) ;  /* 0xfffffffc00f08947 */ /* 0x020fea000383ffff */
[----:B------:R-:W-:Y:S05]  /*e4d0*/  BRA `(.L_x_112) ;  /* 0xfffffff000e47947 */ /* 0x000fea000383ffff */
        .weak           $__internal_0_$__cuda_sm10x_tcgen05_guardrail_trap_col_being_dealloced_not_returned_by_alloc
        .type           $__internal_0_$__cuda_sm10x_tcgen05_guardrail_trap_col_being_dealloced_not_returned_by_alloc,@function
        .size           $__internal_0_$__cuda_sm10x_tcgen05_guardrail_trap_col_being_dealloced_not_returned_by_alloc,($__internal_1_$__cuda_sm10x_tcgen05_guardrail_trap_phase_invalid_during_alloc - $__internal_0_$__cuda_sm10x_tcgen05_guardrail_trap_col_being_dealloced_not_returned_by_alloc)
$__internal_0_$__cuda_sm10x_tcgen05_guardrail_trap_col_being_dealloced_not_returned_by_alloc:
[----:B------:R-:W-:Y:S05]  /*e4e0*/  BPT.TRAP 0x1 ;  /* 0x000000040000795c */ /* 0x000fea0000300000 */
[----:B------:R-:W-:-:S04]  /*e4f0*/  HFMA2 R5, -RZ, RZ, 0, 0 ;  /* 0x00000000ff057431 */ /* 0x000fc800000001ff */
[----:B------:R-:W-:Y:S05]  /*e500*/  RET.REL.NODEC R4 `(kernel_cutlass_kernel_flash_attncuteflash_fwd_sm100FlashAttentionForwardSm100_object_at__tensor0000o19211101213_tensor0000o19211101213_tensor0000o19210111213_tensor0000o19211101213_tensor_0) ;  /* 0xffffff1804bc7950 */ /* 0x000fea0003c3ffff */
        .weak           $__internal_1_$__cuda_sm10x_tcgen05_guardrail_trap_phase_invalid_during_alloc
        .type           $__internal_1_$__cuda_sm10x_tcgen05_guardrail_trap_phase_invalid_during_alloc,@function
        .size           $__internal_1_$__cuda_sm10x_tcgen05_guardrail_trap_phase_invalid_during_alloc,($__internal_2_$__cuda_sm10x_tcgen05_guardrail_trap_unallocated_columns_being_dealloced - $__internal_1_$__cuda_sm10x_tcgen05_guardrail_trap_phase_invalid_during_alloc)
$__internal_1_$__cuda_sm10x_tcgen05_guardrail_trap_phase_invalid_during_alloc:
[----:B------:R-:W-:Y:S05]  /*e510*/  BPT.TRAP 0x1 ;  /* 0x000000040000795c */ /* 0x000fea0000300000 */
[----:B------:R-:W-:-:S04]  /*e520*/  MOV R5, 0x0 ;  /* 0x0000000000057802 */ /* 0x000fc80000000f00 */
[----:B------:R-:W-:Y:S05]  /*e530*/  RET.REL.NODEC R4 `(kernel_cutlass_kernel_flash_attncuteflash_fwd_sm100FlashAttentionForwardSm100_object_at__tensor0000o19211101213_tensor0000o19211101213_tensor0000o19210111213_tensor0000o19211101213_tensor_0) ;  /* 0xffffff1804b07950 */ /* 0x000fea0003c3ffff */
        .weak           $__internal_2_$__cuda_sm10x_tcgen05_guardrail_trap_unallocated_columns_being_dealloced
        .type           $__internal_2_$__cuda_sm10x_tcgen05_guardrail_trap_unallocated_columns_being_dealloced,@function
        .size           $__internal_2_$__cuda_sm10x_tcgen05_guardrail_trap_unallocated_columns_being_dealloced,(.L_x_128 - $__internal_2_$__cuda_sm10x_tcgen05_guardrail_trap_unallocated_columns_being_dealloced)
$__internal_2_$__cuda_sm10x_tcgen05_guardrail_trap_unallocated_columns_being_dealloced:
[----:B------:R-:W-:Y:S05]  /*e540*/  BPT.TRAP 0x1 ;  /* 0x000000040000795c */ /* 0x000fea0000300000 */
[----:B------:R-:W-:-:S04]  /*e550*/  HFMA2 R5, -RZ, RZ, 0, 0 ;  /* 0x00000000ff057431 */ /* 0x000fc800000001ff */
[----:B------:R-:W-:Y:S05]  /*e560*/  RET.REL.NODEC R4 `(kernel_cutlass_kernel_flash_attncuteflash_fwd_sm100FlashAttentionForwardSm100_object_at__tensor0000o19211101213_tensor0000o19211101213_tensor0000o19210111213_tensor0000o19211101213_tensor_0) ;  /* 0xffffff1804a47950 */ /* 0x000fea0003c3ffff */
.L_x_113:
[----:B------:R-:W-:-:S00]  /*e570*/  BRA `(.L_x_113) ;  /* 0xfffffffc00fc7947 */ /* 0x000fc0000383ffff */
[----:B------:R-:W-:-:S00]  /*e580*/  NOP ;  /* 0x0000000000007918 */ /* 0x000fc00000000000 */
[----:B------:R-:W-:-:S00]  /*e590*/  NOP ;  /* 0x0000000000007918 */ /* 0x000fc00000000000 */
[----:B------:R-:W-:-:S00]  /*e5a0*/  NOP ;  /* 0x0000000000007918 */ /* 0x000fc00000000000 */
[----:B------:R-:W-:-:S00]  /*e5b0*/  NOP ;  /* 0x0000000000007918 */ /* 0x000fc00000000000 */
[----:B------:R-:W-:-:S00]  /*e5c0*/  NOP ;  /* 0x0000000000007918 */ /* 0x000fc00000000000 */
[----:B------:R-:W-:-:S00]  /*e5d0*/  NOP ;  /* 0x0000000000007918 */ /* 0x000fc00000000000 */
[----:B------:R-:W-:-:S00]  /*e5e0*/  NOP ;  /* 0x0000000000007918 */ /* 0x000fc00000000000 */
[----:B------:R-:W-:-:S00]  /*e5f0*/  NOP ;  /* 0x0000000000007918 */ /* 0x000fc00000000000 */
.L_x_128:


//--------------------- .nv.shared.kernel_cutlass_kernel_flash_attncuteflash_fwd_sm100FlashAttentionForwardSm100_object_at__tensor0000o19211101213_tensor0000o19211101213_tensor0000o19210111213_tensor0000o19211101213_tensor_0 --------------------------
	.section	.nv.shared.kernel_cutlass_kernel_flash_attncuteflash_fwd_sm100FlashAttentionForwardSm100_object_at__tensor0000o19211101213_tensor0000o19211101213_tensor0000o19210111213_tensor0000o19211101213_tensor_0,"aw",@nobits
	.sectionflags	@""
	.align	1024
	.zero		1024


//--------------------- .nv.shared.reserved.0     --------------------------
	.section	.nv.shared.reserved.0,"aw",@nobits
	.align	8
	.weak		__nv_reservedSMEM_offset_0_alias
	.size		__nv_reservedSMEM_offset_0_alias, 0, 64
	.other		__nv_reservedSMEM_offset_0_alias,@"STO_CUDA_RESERVED_SHARED STV_DEFAULT"
__nv_reservedSMEM_offset_0_alias:
	.zero		0
.nv.shared.reserved.0:
	.zero		64
	.weak		__nv_reservedSMEM_allocation_phase
	.type		__nv_reservedSMEM_allocation_phase,@object
	.size		__nv_reservedSMEM_allocation_phase,(.L_0 - __nv_reservedSMEM_allocation_phase)
__nv_reservedSMEM_allocation_phase:
	.zero		1
.L_0:
	.zero		7
	.weak		__nv_reservedSMEM_devtool_atexit_pc
	.type		__nv_reservedSMEM_devtool_atexit_pc,@object
	.size		__nv_reservedSMEM_devtool_atexit_pc,(__nv_reservedSMEM_allocation_mask - __nv_reservedSMEM_devtool_atexit_pc)
__nv_reservedSMEM_devtool_atexit_pc:
	.zero		8
	.weak		__nv_reservedSMEM_allocation_mask
	.type		__nv_reservedSMEM_allocation_mask,@object
	.size		__nv_reservedSMEM_allocation_mask,(.L_2 - __nv_reservedSMEM_allocation_mask)
__nv_reservedSMEM_allocation_mask:
	.zero		4
.L_2:


//--------------------- .nv.constant0.kernel_cutlass_kernel_flash_attncuteflash_fwd_sm100FlashAttentionForwardSm100_object_at__tensor0000o19211101213_tensor0000o19211101213_tensor0000o19210111213_tensor0000o19211101213_tensor_0 --------------------------
	.section	.nv.constant0.kernel_cutlass_kernel_flash_attncuteflash_fwd_sm100FlashAttentionForwardSm100_object_at__tensor0000o19211101213_tensor0000o19211101213_tensor0000o19210111213_tensor0000o19211101213_tensor_0,"a",@progbits
	.sectionflags	@""
	.align	4
.nv.constant0.kernel_cutlass_kernel_flash_attncuteflash_fwd_sm100FlashAttentionForwardSm100_object_at__tensor0000o19211101213_tensor0000o19211101213_tensor0000o19210111213_tensor0000o19211101213_tensor_0:
	.zero		1640


//--------------------- SYMBOLS --------------------------

	.type		.nv.reservedSmem.offset0,@object
	.size		.nv.reservedSmem.offset0,0x4
	.type		.nv.reservedSmem.cap,@object
	.size		.nv.reservedSmem.cap,0x4
